	.target	sm_100a

	.elftype	@"ET_EXEC"


//--------------------- .note.nv.tkinfo           --------------------------
	.section	.note.nv.tkinfo,"",@"SHT_NOTE"
	.sectionflags	@"SHF_NOTE_NV_TKINFO"
	.tkinfo
        /*0018*/ 	.word	0x00000002
        /*0030*/ 	.string	""
        /*0030*/ 	.string	"ptxas"
        /*0030*/ 	.string	"Cuda compilation tools, release 13.0, V13.0.88"
        /*0030*/ 	.string	"Build cuda_13.0.r13.0/compiler.36424714_0"
        /*0030*/ 	.string	"-arch sm_100a -m 64 "



//--------------------- .note.nv.cuinfo           --------------------------
	.section	.note.nv.cuinfo,"",@"SHT_NOTE"
	.sectionflags	@"SHF_NOTE_NV_CUINFO"
        /*0018*/ 	.short	0x0002
        /*001a*/ 	.short	0x0064
        /*001c*/ 	.short	0x0082
	.zero		2


//--------------------- .nv.info                  --------------------------
	.section	.nv.info,"",@"SHT_CUDA_INFO"
	.align	4


	//----- nvinfo : EIATTR_REGCOUNT
	.align		4
        /*0000*/ 	.byte	0x04, 0x2f
        /*0002*/ 	.short	(.L_19 - .L_18)
	.align		4
.L_18:
        /*0004*/ 	.word	index@(_ZN7cutlass13device_kernelINS_4gemm6kernel13GemmUniversalIN4cute5tupleIJiiiiEEENS1_10collective13CollectiveMmaINS1_35MainloopSm100TmaUmmaWarpSpecializedILi15ELi2ELi4ENS5_IJNS4_1CILi2EEENSA_ILi1EEESC_EEEEENS5_IJNSA_ILi128EEENSA_ILi96EEENSA_ILi64EEEEEENS_6half_tENS5_IJlSC_lEEESJ_SK_NS4_8TiledMMAINS4_8MMA_AtomIJNS4_26SM100_MMA_F16BF16_2x1SM_SSISJ_SJ_fLi128ELi96ELNS4_4UMMA5MajorE0ELSP_0ELNSO_7ScaleInE0ELSQ_0EEEEEENS4_6LayoutINS5_IJSC_SC_SC_EEENS5_IJNSA_ILi0EEESV_SV_EEEEENS5_IJNS4_10UnderscoreESY_SY_EEEEENS4_18SM100_TMA_2SM_LOADENS4_14ComposedLayoutINS4_7SwizzleILi3ELi4ELi3EEENS4_18smem_ptr_flag_bitsILi16EEENST_INS5_IJNSA_ILi8EEESH_EEENS5_IJSH_SC_EEEEEEEvNS4_8identityES11_S1B_vS1C_EENS_8epilogue10collective18CollectiveEpilogueINS1E_23Sm100TmaWarpSpecializedILi3ELi2ELi16ELb1ELb0EEEJNS5_IJSH_SG_SH_EEENS5_IJNST_ISH_SC_EENST_INS5_IJNSA_ILi16EEESB_EEENS5_IJSC_NSA_ILi48EEEEEEEEEEESJ_SK_SJ_SK_NS1E_6fusion15FusionCallbacksIS1I_NS1R_17LinearCombinationISJ_fSJ_fLNS_15FloatRoundStyleE2EEES1J_S1Q_JEEENS4_5SM1004TMEM4LOAD26SM100_TMEM_LOAD_32dp32b16xENS4_13SM90_TMA_LOADENS12_INS13_ILi1ELi4ELi3EEES16_NST_INS5_IJS17_S1L_EEENS5_IJS1L_SC_EEEEEEENS4_39AutoVectorizingCopyWithAssumedAlignmentILi128EEENS4_14SM90_TMA_STOREES26_S28_S28_EEEvvEEEEvNT_6ParamsE)
        /*0008*/ 	.word	0x0000005a


	//----- nvinfo : EIATTR_FRAME_SIZE
	.align		4
.L_19:
        /*000c*/ 	.byte	0x04, 0x11
        /*000e*/ 	.short	(.L_21 - .L_20)
	.align		4
.L_20:
        /*0010*/ 	.word	index@($__internal_2_$__cuda_sm10x_tcgen05_guardrail_trap_unallocated_columns_being_dealloced)
        /*0014*/ 	.word	0x00000000


	//----- nvinfo : EIATTR_FRAME_SIZE
	.align		4
.L_21:
        /*0018*/ 	.byte	0x04, 0x11
        /*001a*/ 	.short	(.L_23 - .L_22)
	.align		4
.L_22:
        /*001c*/ 	.word	index@($__internal_1_$__cuda_sm10x_tcgen05_guardrail_trap_phase_invalid_during_alloc)
        /*0020*/ 	.word	0x00000000


	//----- nvinfo : EIATTR_FRAME_SIZE
	.align		4
.L_23:
        /*0024*/ 	.byte	0x04, 0x11
        /*0026*/ 	.short	(.L_25 - .L_24)
	.align		4
.L_24:
        /*0028*/ 	.word	index@($__internal_0_$__cuda_sm10x_tcgen05_guardrail_trap_col_being_dealloced_not_returned_by_alloc)
        /*002c*/ 	.word	0x00000000


	//----- nvinfo : EIATTR_FRAME_SIZE
	.align		4
.L_25:
        /*0030*/ 	.byte	0x04, 0x11
        /*0032*/ 	.short	(.L_27 - .L_26)
	.align		4
.L_26:
        /*0034*/ 	.word	index@(_ZN7cutlass13device_kernelINS_4gemm6kernel13GemmUniversalIN4cute5tupleIJiiiiEEENS1_10collective13CollectiveMmaINS1_35MainloopSm100TmaUmmaWarpSpecializedILi15ELi2ELi4ENS5_IJNS4_1CILi2EEENSA_ILi1EEESC_EEEEENS5_IJNSA_ILi128EEENSA_ILi96EEENSA_ILi64EEEEEENS_6half_tENS5_IJlSC_lEEESJ_SK_NS4_8TiledMMAINS4_8MMA_AtomIJNS4_26SM100_MMA_F16BF16_2x1SM_SSISJ_SJ_fLi128ELi96ELNS4_4UMMA5MajorE0ELSP_0ELNSO_7ScaleInE0ELSQ_0EEEEEENS4_6LayoutINS5_IJSC_SC_SC_EEENS5_IJNSA_ILi0EEESV_SV_EEEEENS5_IJNS4_10UnderscoreESY_SY_EEEEENS4_18SM100_TMA_2SM_LOADENS4_14ComposedLayoutINS4_7SwizzleILi3ELi4ELi3EEENS4_18smem_ptr_flag_bitsILi16EEENST_INS5_IJNSA_ILi8EEESH_EEENS5_IJSH_SC_EEEEEEEvNS4_8identityES11_S1B_vS1C_EENS_8epilogue10collective18CollectiveEpilogueINS1E_23Sm100TmaWarpSpecializedILi3ELi2ELi16ELb1ELb0EEEJNS5_IJSH_SG_SH_EEENS5_IJNST_ISH_SC_EENST_INS5_IJNSA_ILi16EEESB_EEENS5_IJSC_NSA_ILi48EEEEEEEEEEESJ_SK_SJ_SK_NS1E_6fusion15FusionCallbacksIS1I_NS1R_17LinearCombinationISJ_fSJ_fLNS_15FloatRoundStyleE2EEES1J_S1Q_JEEENS4_5SM1004TMEM4LOAD26SM100_TMEM_LOAD_32dp32b16xENS4_13SM90_TMA_LOADENS12_INS13_ILi1ELi4ELi3EEES16_NST_INS5_IJS17_S1L_EEENS5_IJS1L_SC_EEEEEEENS4_39AutoVectorizingCopyWithAssumedAlignmentILi128EEENS4_14SM90_TMA_STOREES26_S28_S28_EEEvvEEEEvNT_6ParamsE)
        /*0038*/ 	.word	0x00000000


	//----- nvinfo : EIATTR_MIN_STACK_SIZE
	.align		4
.L_27:
        /*003c*/ 	.byte	0x04, 0x12
        /*003e*/ 	.short	(.L_29 - .L_28)
	.align		4
.L_28:
        /*0040*/ 	.word	index@(_ZN7cutlass13device_kernelINS_4gemm6kernel13GemmUniversalIN4cute5tupleIJiiiiEEENS1_10collective13CollectiveMmaINS1_35MainloopSm100TmaUmmaWarpSpecializedILi15ELi2ELi4ENS5_IJNS4_1CILi2EEENSA_ILi1EEESC_EEEEENS5_IJNSA_ILi128EEENSA_ILi96EEENSA_ILi64EEEEEENS_6half_tENS5_IJlSC_lEEESJ_SK_NS4_8TiledMMAINS4_8MMA_AtomIJNS4_26SM100_MMA_F16BF16_2x1SM_SSISJ_SJ_fLi128ELi96ELNS4_4UMMA5MajorE0ELSP_0ELNSO_7ScaleInE0ELSQ_0EEEEEENS4_6LayoutINS5_IJSC_SC_SC_EEENS5_IJNSA_ILi0EEESV_SV_EEEEENS5_IJNS4_10UnderscoreESY_SY_EEEEENS4_18SM100_TMA_2SM_LOADENS4_14ComposedLayoutINS4_7SwizzleILi3ELi4ELi3EEENS4_18smem_ptr_flag_bitsILi16EEENST_INS5_IJNSA_ILi8EEESH_EEENS5_IJSH_SC_EEEEEEEvNS4_8identityES11_S1B_vS1C_EENS_8epilogue10collective18CollectiveEpilogueINS1E_23Sm100TmaWarpSpecializedILi3ELi2ELi16ELb1ELb0EEEJNS5_IJSH_SG_SH_EEENS5_IJNST_ISH_SC_EENST_INS5_IJNSA_ILi16EEESB_EEENS5_IJSC_NSA_ILi48EEEEEEEEEEESJ_SK_SJ_SK_NS1E_6fusion15FusionCallbacksIS1I_NS1R_17LinearCombinationISJ_fSJ_fLNS_15FloatRoundStyleE2EEES1J_S1Q_JEEENS4_5SM1004TMEM4LOAD26SM100_TMEM_LOAD_32dp32b16xENS4_13SM90_TMA_LOADENS12_INS13_ILi1ELi4ELi3EEES16_NST_INS5_IJS17_S1L_EEENS5_IJS1L_SC_EEEEEEENS4_39AutoVectorizingCopyWithAssumedAlignmentILi128EEENS4_14SM90_TMA_STOREES26_S28_S28_EEEvvEEEEvNT_6ParamsE)
        /*0044*/ 	.word	0x00000000
.L_29:


//--------------------- .nv.compat                --------------------------
	.section	.nv.compat,"",@"SHT_CUDA_COMPAT_INFO"
	.align	4
        /*0000*/ 	.byte	0x02, 0x09, 0x01, 0x00, 0x02, 0x02, 0x02, 0x00, 0x02, 0x05, 0x05, 0x00, 0x03, 0x07, 0x01, 0x01
        /*0010*/ 	.byte	0x02, 0x03, 0x01, 0x00, 0x02, 0x06, 0x01, 0x00, 0x04, 0x0b, 0x08, 0x00, 0x09, 0x00, 0x00, 0x00
        /*0020*/ 	.byte	0x00, 0x00, 0x00, 0x00


//--------------------- .nv.info._ZN7cutlass13device_kernelINS_4gemm6kernel13GemmUniversalIN4cute5tupleIJiiiiEEENS1_10collective13CollectiveMmaINS1_35MainloopSm100TmaUmmaWarpSpecializedILi15ELi2ELi4ENS5_IJNS4_1CILi2EEENSA_ILi1EEESC_EEEEENS5_IJNSA_ILi128EEENSA_ILi96EEENSA_ILi64EEEEEENS_6half_tENS5_IJlSC_lEEESJ_SK_NS4_8TiledMMAINS4_8MMA_AtomIJNS4_26SM100_MMA_F16BF16_2x1SM_SSISJ_SJ_fLi128ELi96ELNS4_4UMMA5MajorE0ELSP_0ELNSO_7ScaleInE0ELSQ_0EEEEEENS4_6LayoutINS5_IJSC_SC_SC_EEENS5_IJNSA_ILi0EEESV_SV_EEEEENS5_IJNS4_10UnderscoreESY_SY_EEEEENS4_18SM100_TMA_2SM_LOADENS4_14ComposedLayoutINS4_7SwizzleILi3ELi4ELi3EEENS4_18smem_ptr_flag_bitsILi16EEENST_INS5_IJNSA_ILi8EEESH_EEENS5_IJSH_SC_EEEEEEEvNS4_8identityES11_S1B_vS1C_EENS_8epilogue10collective18CollectiveEpilogueINS1E_23Sm100TmaWarpSpecializedILi3ELi2ELi16ELb1ELb0EEEJNS5_IJSH_SG_SH_EEENS5_IJNST_ISH_SC_EENST_INS5_IJNSA_ILi16EEESB_EEENS5_IJSC_NSA_ILi48EEEEEEEEEEESJ_SK_SJ_SK_NS1E_6fusion15FusionCallbacksIS1I_NS1R_17LinearCombinationISJ_fSJ_fLNS_15FloatRoundStyleE2EEES1J_S1Q_JEEENS4_5SM1004TMEM4LOAD26SM100_TMEM_LOAD_32dp32b16xENS4_13SM90_TMA_LOADENS12_INS13_ILi1ELi4ELi3EEES16_NST_INS5_IJS17_S1L_EEENS5_IJS1L_SC_EEEEEEENS4_39AutoVectorizingCopyWithAssumedAlignmentILi128EEENS4_14SM90_TMA_STOREES26_S28_S28_EEEvvEEEEvNT_6ParamsE --------------------------
	.section	.nv.info._ZN7cutlass13device_kernelINS_4gemm6kernel13GemmUniversalIN4cute5tupleIJiiiiEEENS1_10collective13CollectiveMmaINS1_35MainloopSm100TmaUmmaWarpSpecializedILi15ELi2ELi4ENS5_IJNS4_1CILi2EEENSA_ILi1EEESC_EEEEENS5_IJNSA_ILi128EEENSA_ILi96EEENSA_ILi64EEEEEENS_6half_tENS5_IJlSC_lEEESJ_SK_NS4_8TiledMMAINS4_8MMA_AtomIJNS4_26SM100_MMA_F16BF16_2x1SM_SSISJ_SJ_fLi128ELi96ELNS4_4UMMA5MajorE0ELSP_0ELNSO_7ScaleInE0ELSQ_0EEEEEENS4_6LayoutINS5_IJSC_SC_SC_EEENS5_IJNSA_ILi0EEESV_SV_EEEEENS5_IJNS4_10UnderscoreESY_SY_EEEEENS4_18SM100_TMA_2SM_LOADENS4_14ComposedLayoutINS4_7SwizzleILi3ELi4ELi3EEENS4_18smem_ptr_flag_bitsILi16EEENST_INS5_IJNSA_ILi8EEESH_EEENS5_IJSH_SC_EEEEEEEvNS4_8identityES11_S1B_vS1C_EENS_8epilogue10collective18CollectiveEpilogueINS1E_23Sm100TmaWarpSpecializedILi3ELi2ELi16ELb1ELb0EEEJNS5_IJSH_SG_SH_EEENS5_IJNST_ISH_SC_EENST_INS5_IJNSA_ILi16EEESB_EEENS5_IJSC_NSA_ILi48EEEEEEEEEEESJ_SK_SJ_SK_NS1E_6fusion15FusionCallbacksIS1I_NS1R_17LinearCombinationISJ_fSJ_fLNS_15FloatRoundStyleE2EEES1J_S1Q_JEEENS4_5SM1004TMEM4LOAD26SM100_TMEM_LOAD_32dp32b16xENS4_13SM90_TMA_LOADENS12_INS13_ILi1ELi4ELi3EEES16_NST_INS5_IJS17_S1L_EEENS5_IJS1L_SC_EEEEEEENS4_39AutoVectorizingCopyWithAssumedAlignmentILi128EEENS4_14SM90_TMA_STOREES26_S28_S28_EEEvvEEEEvNT_6ParamsE,"",@"SHT_CUDA_INFO"
	.sectionflags	@""
	.align	4


	//----- nvinfo : EIATTR_CUDA_API_VERSION
	.align		4
        /*0000*/ 	.byte	0x04, 0x37
        /*0002*/ 	.short	(.L_31 - .L_30)
.L_30:
        /*0004*/ 	.word	0x00000082


	//----- nvinfo : EIATTR_KPARAM_INFO
	.align		4
.L_31:
        /*0008*/ 	.byte	0x04, 0x17
        /*000a*/ 	.short	(.L_33 - .L_32)
.L_32:
        /*000c*/ 	.word	0x00000000
        /*0010*/ 	.short	0x0000
        /*0012*/ 	.short	0x0000
        /*0014*/ 	.byte	0x00, 0xf0, 0x01, 0x20


	//----- nvinfo : EIATTR_AT_ENTRY_FRAGMENTS
	.align		4
.L_33:
        /*0018*/ 	.byte	0x04, 0x4f
        /*001a*/ 	.short	(.L_35 - .L_34)


	//   ....[0]....
.L_34:
        /*001c*/ 	.word	0x00000007


	//----- nvinfo : EIATTR_RESERVED_SMEM_USED
	.align		4
.L_35:
        /*0020*/ 	.byte	0x01, 0x41
	.zero		2


	//----- nvinfo : EIATTR_SPARSE_MMA_MASK
	.align		4
        /*0024*/ 	.byte	0x03, 0x50
        /*0026*/ 	.short	0x0000


	//----- nvinfo : EIATTR_TCGEN05_2CTA_USED
	.align		4
        /*0028*/ 	.byte	0x01, 0x52
	.zero		2


	//----- nvinfo : EIATTR_MAXREG_COUNT
	.align		4
        /*002c*/ 	.byte	0x03, 0x1b
        /*002e*/ 	.short	0x00ff


	//----- nvinfo : EIATTR_NUM_BARRIERS
	.align		4
        /*0030*/ 	.byte	0x02, 0x4c
        /*0032*/ 	.byte	0x07
	.zero		1


	//----- nvinfo : EIATTR_EXTERNS
	.align		4
        /*0034*/ 	.byte	0x04, 0x0f
        /*0036*/ 	.short	(.L_37 - .L_36)


	//   ....[0]....
	.align		4
.L_36:
        /*0038*/ 	.word	index@(__assertfail)


	//----- nvinfo : EIATTR_MERCURY_ISA_VERSION
	.align		4
.L_37:
        /*003c*/ 	.byte	0x03, 0x5f
        /*003e*/ 	.short	0x0101


	//----- nvinfo : EIATTR_INT_WARP_WIDE_INSTR_OFFSETS
	.align		4
        /*0040*/ 	.byte	0x04, 0x31
        /*0042*/ 	.short	(.L_39 - .L_38)


	//   ....[0]....
.L_38:
        /*0044*/ 	.word	0x00000e80


	//   ....[1]....
        /*0048*/ 	.word	0x00000f20


	//   ....[2]....
        /*004c*/ 	.word	0x00002280


	//   ....[3]....
        /*0050*/ 	.word	0x00004790


	//   ....[4]....
        /*0054*/ 	.word	0x000047b0


	//   ....[5]....
        /*0058*/ 	.word	0x000047e0


	//   ....[6]....
        /*005c*/ 	.word	0x00005110


	//   ....[7]....
        /*0060*/ 	.word	0x00005130


	//   ....[8]....
        /*0064*/ 	.word	0x00005230


	//   ....[9]....
        /*0068*/ 	.word	0x000052e0


	//   ....[10]....
        /*006c*/ 	.word	0x00005300


	//   ....[11]....
        /*0070*/ 	.word	0x00005430


	//   ....[12]....
        /*0074*/ 	.word	0x000055b0


	//   ....[13]....
        /*0078*/ 	.word	0x000055c0


	//   ....[14]....
        /*007c*/ 	.word	0x00005750


	//----- nvinfo : EIATTR_COOP_GROUP_MASK_REGIDS
	.align		4
.L_39:
        /*0080*/ 	.byte	0x04, 0x29
        /*0082*/ 	.short	(.L_41 - .L_40)


	//   ....[0]....
.L_40:
        /*0084*/ 	.word	0xffffffff


	//   ....[1]....
        /*0088*/ 	.word	0xffffffff


	//   ....[2]....
        /*008c*/ 	.word	0xffffffff


	//   ....[3]....
        /*0090*/ 	.word	0xffffffff


	//   ....[4]....
        /*0094*/ 	.word	0xffffffff


	//   ....[5]....
        /*0098*/ 	.word	0xffffffff


	//   ....[6]....
        /*009c*/ 	.word	0xffffffff


	//   ....[7]....
        /*00a0*/ 	.word	0xffffffff


	//   ....[8]....
        /*00a4*/ 	.word	0xffffffff


	//   ....[9]....
        /*00a8*/ 	.word	0xffffffff


	//   ....[10]....
        /*00ac*/ 	.word	0xffffffff


	//   ....[11]....
        /*00b0*/ 	.word	0xffffffff


	//   ....[12]....
        /*00b4*/ 	.word	0xffffffff


	//   ....[13]....
        /*00b8*/ 	.word	0xffffffff


	//----- nvinfo : EIATTR_COOP_GROUP_INSTR_OFFSETS
	.align		4
.L_41:
        /*00bc*/ 	.byte	0x04, 0x28
        /*00be*/ 	.short	(.L_43 - .L_42)


	//   ....[0]....
.L_42:
        /*00c0*/ 	.word	0x000000c0


	//   ....[1]....
        /*00c4*/ 	.word	0x00000500


	//   ....[2]....
        /*00c8*/ 	.word	0x00000810


	//   ....[3]....
        /*00cc*/ 	.word	0x00000980


	//   ....[4]....
        /*00d0*/ 	.word	0x00000a70


	//   ....[5]....
        /*00d4*/ 	.word	0x00000bd0


	//   ....[6]....
        /*00d8*/ 	.word	0x00000d60


	//   ....[7]....
        /*00dc*/ 	.word	0x00000fa0


	//   ....[8]....
        /*00e0*/ 	.word	0x00002160


	//   ....[9]....
        /*00e4*/ 	.word	0x00003570


	//   ....[10]....
        /*00e8*/ 	.word	0x00003a40


	//   ....[11]....
        /*00ec*/ 	.word	0x00003a70


	//   ....[12]....
        /*00f0*/ 	.word	0x000046a0


	//   ....[13]....
        /*00f4*/ 	.word	0x000048a0


	//----- nvinfo : EIATTR_VRC_CTA_INIT_COUNT
	.align		4
.L_43:
        /*00f8*/ 	.byte	0x02, 0x4a
        /*00fa*/ 	.byte	0x80
	.zero		1


	//----- nvinfo : EIATTR_SYSCALL_OFFSETS
	.align		4
        /*00fc*/ 	.byte	0x04, 0x46
        /*00fe*/ 	.short	(.L_45 - .L_44)


	//   ....[0]....
.L_44:
        /*0100*/ 	.word	0x000061f0


	//   ....[1]....
        /*0104*/ 	.word	0x000062e0


	//   ....[2]....
        /*0108*/ 	.word	0x00006a20


	//   ....[3]....
        /*010c*/ 	.word	0x00007350


	//   ....[4]....
        /*0110*/ 	.word	0x00007c30


	//----- nvinfo : EIATTR_MBARRIER_INSTR_OFFSETS
	.align		4
.L_45:
        /*0114*/ 	.byte	0x04, 0x39
        /*0116*/ 	.short	(.L_47 - .L_46)


	//   ....[0]....
.L_46:
        /*0118*/ 	.word	0x00000610
        /*011c*/ 	.word	0x000000ff
        /*0120*/ 	.word	0x00000000
        /*0124*/ 	.short	0x0100
        /*0126*/ 	.byte	0x05
	.zero		1


	//   ....[1]....
        /*0128*/ 	.word	0x00000620
        /*012c*/ 	.word	0x000000ff
        /*0130*/ 	.word	0x00000078
        /*0134*/ 	.short	0x0100
        /*0136*/ 	.byte	0x05
	.zero		1


	//   ....[2]....
        /*0138*/ 	.word	0x00000630
        /*013c*/ 	.word	0x000000ff
        /*0140*/ 	.word	0x00000008
        /*0144*/ 	.short	0x0100
        /*0146*/ 	.byte	0x05
	.zero		1


	//   ....[3]....
        /*0148*/ 	.word	0x00000640
        /*014c*/ 	.word	0x000000ff
        /*0150*/ 	.word	0x00000080
        /*0154*/ 	.short	0x0100
        /*0156*/ 	.byte	0x05
	.zero		1


	//   ....[4]....
        /*0158*/ 	.word	0x00000650
        /*015c*/ 	.word	0x000000ff
        /*0160*/ 	.word	0x00000010
        /*0164*/ 	.short	0x0100
        /*0166*/ 	.byte	0x05
	.zero		1


	//   ....[5]....
        /*0168*/ 	.word	0x00000660
        /*016c*/ 	.word	0x000000ff
        /*0170*/ 	.word	0x00000088
        /*0174*/ 	.short	0x0100
        /*0176*/ 	.byte	0x05
	.zero		1


	//   ....[6]....
        /*0178*/ 	.word	0x00000670
        /*017c*/ 	.word	0x000000ff
        /*0180*/ 	.word	0x00000018
        /*0184*/ 	.short	0x0100
        /*0186*/ 	.byte	0x05
	.zero		1


	//   ....[7]....
        /*0188*/ 	.word	0x00000680
        /*018c*/ 	.word	0x000000ff
        /*0190*/ 	.word	0x00000090
        /*0194*/ 	.short	0x0100
        /*0196*/ 	.byte	0x05
	.zero		1


	//   ....[8]....
        /*0198*/ 	.word	0x00000690
        /*019c*/ 	.word	0x000000ff
        /*01a0*/ 	.word	0x00000020
        /*01a4*/ 	.short	0x0100
        /*01a6*/ 	.byte	0x05
	.zero		1


	//   ....[9]....
        /*01a8*/ 	.word	0x000006a0
        /*01ac*/ 	.word	0x000000ff
        /*01b0*/ 	.word	0x00000098
        /*01b4*/ 	.short	0x0100
        /*01b6*/ 	.byte	0x05
	.zero		1


	//   ....[10]....
        /*01b8*/ 	.word	0x000006b0
        /*01bc*/ 	.word	0x000000ff
        /*01c0*/ 	.word	0x00000028
        /*01c4*/ 	.short	0x0100
        /*01c6*/ 	.byte	0x05
	.zero		1


	//   ....[11]....
        /*01c8*/ 	.word	0x000006c0
        /*01cc*/ 	.word	0x000000ff
        /*01d0*/ 	.word	0x000000a0
        /*01d4*/ 	.short	0x0100
        /*01d6*/ 	.byte	0x05
	.zero		1


	//   ....[12]....
        /*01d8*/ 	.word	0x000006d0
        /*01dc*/ 	.word	0x000000ff
        /*01e0*/ 	.word	0x00000030
        /*01e4*/ 	.short	0x0100
        /*01e6*/ 	.byte	0x05
	.zero		1


	//   ....[13]....
        /*01e8*/ 	.word	0x000006e0
        /*01ec*/ 	.word	0x000000ff
        /*01f0*/ 	.word	0x000000a8
        /*01f4*/ 	.short	0x0100
        /*01f6*/ 	.byte	0x05
	.zero		1


	//   ....[14]....
        /*01f8*/ 	.word	0x000006f0
        /*01fc*/ 	.word	0x000000ff
        /*0200*/ 	.word	0x00000038
        /*0204*/ 	.short	0x0100
        /*0206*/ 	.byte	0x05
	.zero		1


	//   ....[15]....
        /*0208*/ 	.word	0x00000700
        /*020c*/ 	.word	0x000000ff
        /*0210*/ 	.word	0x000000b0
        /*0214*/ 	.short	0x0100
        /*0216*/ 	.byte	0x05
	.zero		1


	//   ....[16]....
        /*0218*/ 	.word	0x00000710
        /*021c*/ 	.word	0x000000ff
        /*0220*/ 	.word	0x00000040
        /*0224*/ 	.short	0x0100
        /*0226*/ 	.byte	0x05
	.zero		1


	//   ....[17]....
        /*0228*/ 	.word	0x00000720
        /*022c*/ 	.word	0x000000ff
        /*0230*/ 	.word	0x000000b8
        /*0234*/ 	.short	0x0100
        /*0236*/ 	.byte	0x05
	.zero		1


	//   ....[18]....
        /*0238*/ 	.word	0x00000730
        /*023c*/ 	.word	0x000000ff
        /*0240*/ 	.word	0x00000048
        /*0244*/ 	.short	0x0100
        /*0246*/ 	.byte	0x05
	.zero		1


	//   ....[19]....
        /*0248*/ 	.word	0x00000740
        /*024c*/ 	.word	0x000000ff
        /*0250*/ 	.word	0x000000c0
        /*0254*/ 	.short	0x0100
        /*0256*/ 	.byte	0x05
	.zero		1


	//   ....[20]....
        /*0258*/ 	.word	0x00000750
        /*025c*/ 	.word	0x000000ff
        /*0260*/ 	.word	0x00000050
        /*0264*/ 	.short	0x0100
        /*0266*/ 	.byte	0x05
	.zero		1


	//   ....[21]....
        /*0268*/ 	.word	0x00000760
        /*026c*/ 	.word	0x000000ff
        /*0270*/ 	.word	0x000000c8
        /*0274*/ 	.short	0x0100
        /*0276*/ 	.byte	0x05
	.zero		1


	//   ....[22]....
        /*0278*/ 	.word	0x00000770
        /*027c*/ 	.word	0x000000ff
        /*0280*/ 	.word	0x00000058
        /*0284*/ 	.short	0x0100
        /*0286*/ 	.byte	0x05
	.zero		1


	//   ....[23]....
        /*0288*/ 	.word	0x00000780
        /*028c*/ 	.word	0x000000ff
        /*0290*/ 	.word	0x000000d0
        /*0294*/ 	.short	0x0100
        /*0296*/ 	.byte	0x05
	.zero		1


	//   ....[24]....
        /*0298*/ 	.word	0x00000790
        /*029c*/ 	.word	0x000000ff
        /*02a0*/ 	.word	0x00000060
        /*02a4*/ 	.short	0x0100
        /*02a6*/ 	.byte	0x05
	.zero		1


	//   ....[25]....
        /*02a8*/ 	.word	0x000007a0
        /*02ac*/ 	.word	0x000000ff
        /*02b0*/ 	.word	0x000000d8
        /*02b4*/ 	.short	0x0100
        /*02b6*/ 	.byte	0x05
	.zero		1


	//   ....[26]....
        /*02b8*/ 	.word	0x000007b0
        /*02bc*/ 	.word	0x000000ff
        /*02c0*/ 	.word	0x00000068
        /*02c4*/ 	.short	0x0100
        /*02c6*/ 	.byte	0x05
	.zero		1


	//   ....[27]....
        /*02c8*/ 	.word	0x000007c0
        /*02cc*/ 	.word	0x000000ff
        /*02d0*/ 	.word	0x000000e0
        /*02d4*/ 	.short	0x0100
        /*02d6*/ 	.byte	0x05
	.zero		1


	//   ....[28]....
        /*02d8*/ 	.word	0x000007d0
        /*02dc*/ 	.word	0x000000ff
        /*02e0*/ 	.word	0x00000070
        /*02e4*/ 	.short	0x0100
        /*02e6*/ 	.byte	0x05
	.zero		1


	//   ....[29]....
        /*02e8*/ 	.word	0x000007e0
        /*02ec*/ 	.word	0x000000ff
        /*02f0*/ 	.word	0x000000e8
        /*02f4*/ 	.short	0x0100
        /*02f6*/ 	.byte	0x05
	.zero		1


	//   ....[30]....
        /*02f8*/ 	.word	0x00000910
        /*02fc*/ 	.word	0x000000ff
        /*0300*/ 	.word	0x000000f0
        /*0304*/ 	.short	0x0100
        /*0306*/ 	.byte	0x07
	.zero		1


	//   ....[31]....
        /*0308*/ 	.word	0x00000920
        /*030c*/ 	.word	0x000000ff
        /*0310*/ 	.word	0x00000108
        /*0314*/ 	.short	0x0100
        /*0316*/ 	.byte	0x07
	.zero		1


	//   ....[32]....
        /*0318*/ 	.word	0x00000930
        /*031c*/ 	.word	0x000000ff
        /*0320*/ 	.word	0x000000f8
        /*0324*/ 	.short	0x0100
        /*0326*/ 	.byte	0x07
	.zero		1


	//   ....[33]....
        /*0328*/ 	.word	0x00000940
        /*032c*/ 	.word	0x000000ff
        /*0330*/ 	.word	0x00000110
        /*0334*/ 	.short	0x0100
        /*0336*/ 	.byte	0x07
	.zero		1


	//   ....[34]....
        /*0338*/ 	.word	0x00000950
        /*033c*/ 	.word	0x000000ff
        /*0340*/ 	.word	0x00000100
        /*0344*/ 	.short	0x0100
        /*0346*/ 	.byte	0x07
	.zero		1


	//   ....[35]....
        /*0348*/ 	.word	0x00000960
        /*034c*/ 	.word	0x000000ff
        /*0350*/ 	.word	0x00000118
        /*0354*/ 	.short	0x0100
        /*0356*/ 	.byte	0x07
	.zero		1


	//   ....[36]....
        /*0358*/ 	.word	0x00000a40
        /*035c*/ 	.word	0x000000ff
        /*0360*/ 	.word	0x00000120
        /*0364*/ 	.short	0x0100
        /*0366*/ 	.byte	0x05
	.zero		1


	//   ....[37]....
        /*0368*/ 	.word	0x00000a50
        /*036c*/ 	.word	0x000000ff
        /*0370*/ 	.word	0x00000128
        /*0374*/ 	.short	0x0100
        /*0376*/ 	.byte	0x05
	.zero		1


	//   ....[38]....
        /*0378*/ 	.word	0x00000b80
        /*037c*/ 	.word	0x000000ff
        /*0380*/ 	.word	0x00000130
        /*0384*/ 	.short	0x0100
        /*0386*/ 	.byte	0x05
	.zero		1


	//   ....[39]....
        /*0388*/ 	.word	0x00000b90
        /*038c*/ 	.word	0x000000ff
        /*0390*/ 	.word	0x00000140
        /*0394*/ 	.short	0x0100
        /*0396*/ 	.byte	0x05
	.zero		1


	//   ....[40]....
        /*0398*/ 	.word	0x00000ba0
        /*039c*/ 	.word	0x000000ff
        /*03a0*/ 	.word	0x00000138
        /*03a4*/ 	.short	0x0100
        /*03a6*/ 	.byte	0x05
	.zero		1


	//   ....[41]....
        /*03a8*/ 	.word	0x00000bb0
        /*03ac*/ 	.word	0x000000ff
        /*03b0*/ 	.word	0x00000148
        /*03b4*/ 	.short	0x0100
        /*03b6*/ 	.byte	0x05
	.zero		1


	//   ....[42]....
        /*03b8*/ 	.word	0x00000cd0
        /*03bc*/ 	.word	0x000000ff
        /*03c0*/ 	.word	0x00000150
        /*03c4*/ 	.short	0x0100
        /*03c6*/ 	.byte	0x07
	.zero		1


	//   ....[43]....
        /*03c8*/ 	.word	0x00000ce0
        /*03cc*/ 	.word	0x000000ff
        /*03d0*/ 	.word	0x00000170
        /*03d4*/ 	.short	0x0100
        /*03d6*/ 	.byte	0x07
	.zero		1


	//   ....[44]....
        /*03d8*/ 	.word	0x00000cf0
        /*03dc*/ 	.word	0x000000ff
        /*03e0*/ 	.word	0x00000158
        /*03e4*/ 	.short	0x0100
        /*03e6*/ 	.byte	0x07
	.zero		1


	//   ....[45]....
        /*03e8*/ 	.word	0x00000d00
        /*03ec*/ 	.word	0x000000ff
        /*03f0*/ 	.word	0x00000178
        /*03f4*/ 	.short	0x0100
        /*03f6*/ 	.byte	0x07
	.zero		1


	//   ....[46]....
        /*03f8*/ 	.word	0x00000d10
        /*03fc*/ 	.word	0x000000ff
        /*0400*/ 	.word	0x00000160
        /*0404*/ 	.short	0x0100
        /*0406*/ 	.byte	0x07
	.zero		1


	//   ....[47]....
        /*0408*/ 	.word	0x00000d20
        /*040c*/ 	.word	0x000000ff
        /*0410*/ 	.word	0x00000180
        /*0414*/ 	.short	0x0100
        /*0416*/ 	.byte	0x07
	.zero		1


	//   ....[48]....
        /*0418*/ 	.word	0x00000d30
        /*041c*/ 	.word	0x000000ff
        /*0420*/ 	.word	0x00000168
        /*0424*/ 	.short	0x0100
        /*0426*/ 	.byte	0x07
	.zero		1


	//   ....[49]....
        /*0428*/ 	.word	0x00000d40
        /*042c*/ 	.word	0x000000ff
        /*0430*/ 	.word	0x00000188
        /*0434*/ 	.short	0x0100
        /*0436*/ 	.byte	0x07
	.zero		1


	//   ....[50]....
        /*0438*/ 	.word	0x00000e30
        /*043c*/ 	.word	0x000000ff
        /*0440*/ 	.word	0x00000190
        /*0444*/ 	.short	0x0100
        /*0446*/ 	.byte	0x05
	.zero		1


	//   ....[51]....
        /*0448*/ 	.word	0x00000e40
        /*044c*/ 	.word	0x000000ff
        /*0450*/ 	.word	0x000001a0
        /*0454*/ 	.short	0x0100
        /*0456*/ 	.byte	0x05
	.zero		1


	//   ....[52]....
        /*0458*/ 	.word	0x00000e50
        /*045c*/ 	.word	0x000000ff
        /*0460*/ 	.word	0x00000198
        /*0464*/ 	.short	0x0100
        /*0466*/ 	.byte	0x05
	.zero		1


	//   ....[53]....
        /*0468*/ 	.word	0x00000e60
        /*046c*/ 	.word	0x000000ff
        /*0470*/ 	.word	0x000001a8
        /*0474*/ 	.short	0x0100
        /*0476*/ 	.byte	0x05
	.zero		1


	//   ....[54]....
        /*0478*/ 	.word	0x00000f50
        /*047c*/ 	.word	0x000000ff
        /*0480*/ 	.word	0x000001b0
        /*0484*/ 	.short	0x0100
        /*0486*/ 	.byte	0x04
	.zero		1


	//   ....[55]....
        /*0488*/ 	.word	0x00001960
        /*048c*/ 	.word	0x00000003
        /*0490*/ 	.word	0x000001a0
        /*0494*/ 	.short	0x010a
        /*0496*/ 	.byte	0xff
	.zero		1


	//   ....[56]....
        /*0498*/ 	.word	0x00001990
        /*049c*/ 	.word	0x00000003
        /*04a0*/ 	.word	0x00000190
        /*04a4*/ 	.short	0x0101
        /*04a6*/ 	.byte	0xff
	.zero		1


	//   ....[57]....
        /*04a8*/ 	.word	0x00001aa0
        /*04ac*/ 	.word	0x000000ff
        /*04b0*/ 	.word	0x00000078
        /*04b4*/ 	.short	0x010a
        /*04b6*/ 	.byte	0x05
	.zero		1


	//   ....[58]....
        /*04b8*/ 	.word	0x00001b60
        /*04bc*/ 	.word	0x000000ff
        /*04c0*/ 	.word	0x00000078
        /*04c4*/ 	.short	0x010a
        /*04c6*/ 	.byte	0x21
	.zero		1


	//   ....[59]....
        /*04c8*/ 	.word	0x00001d10
        /*04cc*/ 	.word	0x000000ff
        /*04d0*/ 	.word	0x00000078
        /*04d4*/ 	.short	0x010a
        /*04d6*/ 	.byte	0x08
	.zero		1


	//   ....[60]....
        /*04d8*/ 	.word	0x00001e10
        /*04dc*/ 	.word	0x000000ff
        /*04e0*/ 	.word	0x00000128
        /*04e4*/ 	.short	0x0101
        /*04e6*/ 	.byte	0x04
	.zero		1


	//   ....[61]....
        /*04e8*/ 	.word	0x00001e30
        /*04ec*/ 	.word	0x000000ff
        /*04f0*/ 	.word	0x00000078
        /*04f4*/ 	.short	0x010a
        /*04f6*/ 	.byte	0x05
	.zero		1


	//   ....[62]....
        /*04f8*/ 	.word	0x00001eb0
        /*04fc*/ 	.word	0x000000ff
        /*0500*/ 	.word	0x00000078
        /*0504*/ 	.short	0x010a
        /*0506*/ 	.byte	0x11
	.zero		1


	//   ....[63]....
        /*0508*/ 	.word	0x00002040
        /*050c*/ 	.word	0x000000ff
        /*0510*/ 	.word	0x00000078
        /*0514*/ 	.short	0x010a
        /*0516*/ 	.byte	0x08
	.zero		1


	//   ....[64]....
        /*0518*/ 	.word	0x00002190
        /*051c*/ 	.word	0x00000002
        /*0520*/ 	.word	0x00000130
        /*0524*/ 	.short	0x010a
        /*0526*/ 	.byte	0xff
	.zero		1


	//   ....[65]....
        /*0528*/ 	.word	0x00002250
        /*052c*/ 	.word	0x00000002
        /*0530*/ 	.word	0x00000000
        /*0534*/ 	.short	0x0101
        /*0536*/ 	.byte	0xff
	.zero		1


	//   ....[66]....
        /*0538*/ 	.word	0x000027b0
        /*053c*/ 	.word	0x000000ff
        /*0540*/ 	.word	0x00000000
        /*0544*/ 	.short	0x010a
        /*0546*/ 	.byte	0x05
	.zero		1


	//   ....[67]....
        /*0548*/ 	.word	0x00002840
        /*054c*/ 	.word	0x000000ff
        /*0550*/ 	.word	0x00000000
        /*0554*/ 	.short	0x010a
        /*0556*/ 	.byte	0x05
	.zero		1


	//   ....[68]....
        /*0558*/ 	.word	0x000028d0
        /*055c*/ 	.word	0x000000ff
        /*0560*/ 	.word	0x00000000
        /*0564*/ 	.short	0x010a
        /*0566*/ 	.byte	0x05
	.zero		1


	//   ....[69]....
        /*0568*/ 	.word	0x00002960
        /*056c*/ 	.word	0x000000ff
        /*0570*/ 	.word	0x00000000
        /*0574*/ 	.short	0x010a
        /*0576*/ 	.byte	0x05
	.zero		1


	//   ....[70]....
        /*0578*/ 	.word	0x000029f0
        /*057c*/ 	.word	0x000000ff
        /*0580*/ 	.word	0x00000000
        /*0584*/ 	.short	0x010a
        /*0586*/ 	.byte	0x05
	.zero		1


	//   ....[71]....
        /*0588*/ 	.word	0x00002a80
        /*058c*/ 	.word	0x000000ff
        /*0590*/ 	.word	0x00000000
        /*0594*/ 	.short	0x010a
        /*0596*/ 	.byte	0x05
	.zero		1


	//   ....[72]....
        /*0598*/ 	.word	0x00002b10
        /*059c*/ 	.word	0x000000ff
        /*05a0*/ 	.word	0x00000000
        /*05a4*/ 	.short	0x010a
        /*05a6*/ 	.byte	0x05
	.zero		1


	//   ....[73]....
        /*05a8*/ 	.word	0x00002ba0
        /*05ac*/ 	.word	0x000000ff
        /*05b0*/ 	.word	0x00000000
        /*05b4*/ 	.short	0x010a
        /*05b6*/ 	.byte	0x05
	.zero		1


	//   ....[74]....
        /*05b8*/ 	.word	0x00002c30
        /*05bc*/ 	.word	0x000000ff
        /*05c0*/ 	.word	0x00000000
        /*05c4*/ 	.short	0x010a
        /*05c6*/ 	.byte	0x05
	.zero		1


	//   ....[75]....
        /*05c8*/ 	.word	0x00002cc0
        /*05cc*/ 	.word	0x000000ff
        /*05d0*/ 	.word	0x00000000
        /*05d4*/ 	.short	0x010a
        /*05d6*/ 	.byte	0x05
	.zero		1


	//   ....[76]....
        /*05d8*/ 	.word	0x00002d50
        /*05dc*/ 	.word	0x000000ff
        /*05e0*/ 	.word	0x00000000
        /*05e4*/ 	.short	0x010a
        /*05e6*/ 	.byte	0x05
	.zero		1


	//   ....[77]....
        /*05e8*/ 	.word	0x00002de0
        /*05ec*/ 	.word	0x000000ff
        /*05f0*/ 	.word	0x00000000
        /*05f4*/ 	.short	0x010a
        /*05f6*/ 	.byte	0x05
	.zero		1


	//   ....[78]....
        /*05f8*/ 	.word	0x00002e70
        /*05fc*/ 	.word	0x000000ff
        /*0600*/ 	.word	0x00000000
        /*0604*/ 	.short	0x010a
        /*0606*/ 	.byte	0x05
	.zero		1


	//   ....[79]....
        /*0608*/ 	.word	0x00002f00
        /*060c*/ 	.word	0x000000ff
        /*0610*/ 	.word	0x00000000
        /*0614*/ 	.short	0x010a
        /*0616*/ 	.byte	0x05
	.zero		1


	//   ....[80]....
        /*0618*/ 	.word	0x00002fa0
        /*061c*/ 	.word	0x00000000
        /*0620*/ 	.word	0x00000000
        /*0624*/ 	.short	0x010a
        /*0626*/ 	.byte	0xff
	.zero		1


	//   ....[81]....
        /*0628*/ 	.word	0x000030d0
        /*062c*/ 	.word	0x00000000
        /*0630*/ 	.word	0x00000190
        /*0634*/ 	.short	0x010a
        /*0636*/ 	.byte	0xff
	.zero		1


	//   ....[82]....
        /*0638*/ 	.word	0x00003140
        /*063c*/ 	.word	0x00000004
        /*0640*/ 	.word	0x00000000
        /*0644*/ 	.short	0x0101
        /*0646*/ 	.byte	0xff
	.zero		1


	//   ....[83]....
        /*0648*/ 	.word	0x00003160
        /*064c*/ 	.word	0x000000ff
        /*0650*/ 	.word	0x00000140
        /*0654*/ 	.short	0x010a
        /*0656*/ 	.byte	0x05
	.zero		1


	//   ....[84]....
        /*0658*/ 	.word	0x00003280
        /*065c*/ 	.word	0x00000000
        /*0660*/ 	.word	0x00000130
        /*0664*/ 	.short	0x010a
        /*0666*/ 	.byte	0xff
	.zero		1


	//   ....[85]....
        /*0668*/ 	.word	0x00003380
        /*066c*/ 	.word	0x00000000
        /*0670*/ 	.word	0x00000000
        /*0674*/ 	.short	0x0101
        /*0676*/ 	.byte	0xff
	.zero		1


	//   ....[86]....
        /*0678*/ 	.word	0x00003410
        /*067c*/ 	.word	0x000000ff
        /*0680*/ 	.word	0x00000140
        /*0684*/ 	.short	0x0106
        /*0686*/ 	.byte	0x05
	.zero		1


	//   ....[87]....
        /*0688*/ 	.word	0x00003430
        /*068c*/ 	.word	0x000000ff
        /*0690*/ 	.word	0x00000140
        /*0694*/ 	.short	0x010a
        /*0696*/ 	.byte	0x05
	.zero		1


	//   ....[88]....
        /*0698*/ 	.word	0x000034c0
        /*069c*/ 	.word	0x000000ff
        /*06a0*/ 	.word	0x00000140
        /*06a4*/ 	.short	0x0106
        /*06a6*/ 	.byte	0x04
	.zero		1


	//   ....[89]....
        /*06a8*/ 	.word	0x00003500
        /*06ac*/ 	.word	0x00000000
        /*06b0*/ 	.word	0x00000140
        /*06b4*/ 	.short	0x010a
        /*06b6*/ 	.byte	0xff
	.zero		1


	//   ....[90]....
        /*06b8*/ 	.word	0x00003740
        /*06bc*/ 	.word	0x000000ff
        /*06c0*/ 	.word	0x00000008
        /*06c4*/ 	.short	0x010a
        /*06c6*/ 	.byte	0x04
	.zero		1


	//   ....[91]....
        /*06c8*/ 	.word	0x00003760
        /*06cc*/ 	.word	0x000000ff
        /*06d0*/ 	.word	0x00000008
        /*06d4*/ 	.short	0x010a
        /*06d6*/ 	.byte	0x04
	.zero		1


	//   ....[92]....
        /*06d8*/ 	.word	0x000038f0
        /*06dc*/ 	.word	0x000000ff
        /*06e0*/ 	.word	0x00000008
        /*06e4*/ 	.short	0x010a
        /*06e6*/ 	.byte	0x04
	.zero		1


	//   ....[93]....
        /*06e8*/ 	.word	0x00003910
        /*06ec*/ 	.word	0x000000ff
        /*06f0*/ 	.word	0x00000008
        /*06f4*/ 	.short	0x010a
        /*06f6*/ 	.byte	0x04
	.zero		1


	//   ....[94]....
        /*06f8*/ 	.word	0x000039d0
        /*06fc*/ 	.word	0x000000ff
        /*0700*/ 	.word	0x00000000
        /*0704*/ 	.short	0x0101
        /*0706*/ 	.byte	0x05
	.zero		1


	//   ....[95]....
        /*0708*/ 	.word	0x00003d10
        /*070c*/ 	.word	0x00000000
        /*0710*/ 	.word	0x00000130
        /*0714*/ 	.short	0x010a
        /*0716*/ 	.byte	0xff
	.zero		1


	//   ....[96]....
        /*0718*/ 	.word	0x00003dd0
        /*071c*/ 	.word	0x00000000
        /*0720*/ 	.word	0x00000000
        /*0724*/ 	.short	0x0101
        /*0726*/ 	.byte	0xff
	.zero		1


	//   ....[97]....
        /*0728*/ 	.word	0x00003e90
        /*072c*/ 	.word	0x000000ff
        /*0730*/ 	.word	0x00000000
        /*0734*/ 	.short	0x010a
        /*0736*/ 	.byte	0x05
	.zero		1


	//   ....[98]....
        /*0738*/ 	.word	0x00003ea0
        /*073c*/ 	.word	0x000000ff
        /*0740*/ 	.word	0x00000170
        /*0744*/ 	.short	0x010a
        /*0746*/ 	.byte	0x13
	.zero		1


	//   ....[99]....
        /*0748*/ 	.word	0x00003f50
        /*074c*/ 	.word	0x000000ff
        /*0750*/ 	.word	0x00000000
        /*0754*/ 	.short	0x010a
        /*0756*/ 	.byte	0x07
	.zero		1


	//   ....[100]....
        /*0758*/ 	.word	0x00004080
        /*075c*/ 	.word	0x000000ff
        /*0760*/ 	.word	0x00000000
        /*0764*/ 	.short	0x010a
        /*0766*/ 	.byte	0x1a
	.zero		1


	//   ....[101]....
        /*0768*/ 	.word	0x00004380
        /*076c*/ 	.word	0x000000ff
        /*0770*/ 	.word	0x00000000
        /*0774*/ 	.short	0x010a
        /*0776*/ 	.byte	0x06
	.zero		1


	//   ....[102]....
        /*0778*/ 	.word	0x00004410
        /*077c*/ 	.word	0x000000ff
        /*0780*/ 	.word	0x00000000
        /*0784*/ 	.short	0x010a
        /*0786*/ 	.byte	0x06
	.zero		1


	//   ....[103]....
        /*0788*/ 	.word	0x000044a0
        /*078c*/ 	.word	0x000000ff
        /*0790*/ 	.word	0x00000000
        /*0794*/ 	.short	0x010a
        /*0796*/ 	.byte	0x06
	.zero		1


	//   ....[104]....
        /*0798*/ 	.word	0x00004540
        /*079c*/ 	.word	0x00000000
        /*07a0*/ 	.word	0x00000000
        /*07a4*/ 	.short	0x010a
        /*07a6*/ 	.byte	0xff
	.zero		1


	//   ....[105]....
        /*07a8*/ 	.word	0x00004580
        /*07ac*/ 	.word	0x00000000
        /*07b0*/ 	.word	0x00000000
        /*07b4*/ 	.short	0x010a
        /*07b6*/ 	.byte	0xff
	.zero		1


	//   ....[106]....
        /*07b8*/ 	.word	0x000045f0
        /*07bc*/ 	.word	0x000000ff
        /*07c0*/ 	.word	0x00000000
        /*07c4*/ 	.short	0x0101
        /*07c6*/ 	.byte	0x05
	.zero		1


	//   ....[107]....
        /*07c8*/ 	.word	0x00004630
        /*07cc*/ 	.word	0x000000ff
        /*07d0*/ 	.word	0x000001b0
        /*07d4*/ 	.short	0x010a
        /*07d6*/ 	.byte	0x0b
	.zero		1


	//   ....[108]....
        /*07d8*/ 	.word	0x00004690
        /*07dc*/ 	.word	0x000000ff
        /*07e0*/ 	.word	0x00000000
        /*07e4*/ 	.short	0x0101
        /*07e6*/ 	.byte	0x05
	.zero		1


	//   ....[109]....
        /*07e8*/ 	.word	0x00004ac0
        /*07ec*/ 	.word	0x00000000
        /*07f0*/ 	.word	0x00000130
        /*07f4*/ 	.short	0x010a
        /*07f6*/ 	.byte	0xff
	.zero		1


	//   ....[110]....
        /*07f8*/ 	.word	0x00004b80
        /*07fc*/ 	.word	0x00000000
        /*0800*/ 	.word	0x00000000
        /*0804*/ 	.short	0x0101
        /*0806*/ 	.byte	0xff
	.zero		1


	//   ....[111]....
        /*0808*/ 	.word	0x00004ea0
        /*080c*/ 	.word	0x000000ff
        /*0810*/ 	.word	0x00000128
        /*0814*/ 	.short	0x010a
        /*0816*/ 	.byte	0x07
	.zero		1


	//   ....[112]....
        /*0818*/ 	.word	0x00005090
        /*081c*/ 	.word	0x000000ff
        /*0820*/ 	.word	0x00000108
        /*0824*/ 	.short	0x010a
        /*0826*/ 	.byte	0x07
	.zero		1


	//   ....[113]....
        /*0828*/ 	.word	0x00005280
        /*082c*/ 	.word	0x000000ff
        /*0830*/ 	.word	0x000000f0
        /*0834*/ 	.short	0x010b
        /*0836*/ 	.byte	0x07
	.zero		1


	//   ....[114]....
        /*0838*/ 	.word	0x00005290
        /*083c*/ 	.word	0x000000ff
        /*0840*/ 	.word	0x00000000
        /*0844*/ 	.short	0x0101
        /*0846*/ 	.byte	0x0e
	.zero		1


	//   ....[115]....
        /*0848*/ 	.word	0x000052a0
        /*084c*/ 	.word	0x000000ff
        /*0850*/ 	.word	0x00000110
        /*0854*/ 	.short	0x010a
        /*0856*/ 	.byte	0x07
	.zero		1


	//   ....[116]....
        /*0858*/ 	.word	0x000054d0
        /*085c*/ 	.word	0x000000ff
        /*0860*/ 	.word	0x000000f8
        /*0864*/ 	.short	0x010b
        /*0866*/ 	.byte	0x07
	.zero		1


	//   ....[117]....
        /*0868*/ 	.word	0x00005540
        /*086c*/ 	.word	0x000000ff
        /*0870*/ 	.word	0x00000000
        /*0874*/ 	.short	0x0101
        /*0876*/ 	.byte	0x0e
	.zero		1


	//   ....[118]....
        /*0878*/ 	.word	0x00005580
        /*087c*/ 	.word	0x000000ff
        /*0880*/ 	.word	0x00000118
        /*0884*/ 	.short	0x010a
        /*0886*/ 	.byte	0x07
	.zero		1


	//   ....[119]....
        /*0888*/ 	.word	0x000057b0
        /*088c*/ 	.word	0x000000ff
        /*0890*/ 	.word	0x00000100
        /*0894*/ 	.short	0x010b
        /*0896*/ 	.byte	0x07
	.zero		1


	//   ....[120]....
        /*0898*/ 	.word	0x000057d0
        /*089c*/ 	.word	0x000000ff
        /*08a0*/ 	.word	0x00000000
        /*08a4*/ 	.short	0x0101
        /*08a6*/ 	.byte	0x0d
	.zero		1


	//   ....[121]....
        /*08a8*/ 	.word	0x00005800
        /*08ac*/ 	.word	0x000000ff
        /*08b0*/ 	.word	0x00000108
        /*08b4*/ 	.short	0x010a
        /*08b6*/ 	.byte	0x07
	.zero		1


	//   ....[122]....
        /*08b8*/ 	.word	0x00005820
        /*08bc*/ 	.word	0x000000ff
        /*08c0*/ 	.word	0x00000110
        /*08c4*/ 	.short	0x010a
        /*08c6*/ 	.byte	0x07
	.zero		1


	//   ....[123]....
        /*08c8*/ 	.word	0x00005860
        /*08cc*/ 	.word	0x00000000
        /*08d0*/ 	.word	0x00000118
        /*08d4*/ 	.short	0x010a
        /*08d6*/ 	.byte	0xff
	.zero		1


	//   ....[124]....
        /*08d8*/ 	.word	0x00005bb0
        /*08dc*/ 	.word	0x00000000
        /*08e0*/ 	.word	0x00000130
        /*08e4*/ 	.short	0x010a
        /*08e6*/ 	.byte	0xff
	.zero		1


	//   ....[125]....
        /*08e8*/ 	.word	0x00005cc0
        /*08ec*/ 	.word	0x00000000
        /*08f0*/ 	.word	0x00000000
        /*08f4*/ 	.short	0x0101
        /*08f6*/ 	.byte	0xff
	.zero		1


	//   ....[126]....
        /*08f8*/ 	.word	0x000066e0
        /*08fc*/ 	.word	0x000000ff
        /*0900*/ 	.word	0x000000f0
        /*0904*/ 	.short	0x010a
        /*0906*/ 	.byte	0x30
	.zero		1


	//   ....[127]....
        /*0908*/ 	.word	0x00006720
        /*090c*/ 	.word	0x0000004a
        /*0910*/ 	.word	0x00000150
        /*0914*/ 	.short	0x010a
        /*0916*/ 	.byte	0xff
	.zero		1


	//   ....[128]....
        /*0918*/ 	.word	0x00006830
        /*091c*/ 	.word	0x000000ff
        /*0920*/ 	.word	0x000000f0
        /*0924*/ 	.short	0x010a
        /*0926*/ 	.byte	0x30
	.zero		1


	//   ....[129]....
        /*0928*/ 	.word	0x00006900
        /*092c*/ 	.word	0x0000004a
        /*0930*/ 	.word	0x00000150
        /*0934*/ 	.short	0x010a
        /*0936*/ 	.byte	0xff
	.zero		1


	//   ....[130]....
        /*0938*/ 	.word	0x000070c0
        /*093c*/ 	.word	0x00000000
        /*0940*/ 	.word	0x00000000
        /*0944*/ 	.short	0x0101
        /*0946*/ 	.byte	0xff
	.zero		1


	//   ....[131]....
        /*0948*/ 	.word	0x000070d0
        /*094c*/ 	.word	0x00000003
        /*0950*/ 	.word	0x000000f0
        /*0954*/ 	.short	0x010a
        /*0956*/ 	.byte	0xff
	.zero		1


	//   ....[132]....
        /*0958*/ 	.word	0x00007190
        /*095c*/ 	.word	0x00000003
        /*0960*/ 	.word	0x000000f0
        /*0964*/ 	.short	0x010a
        /*0966*/ 	.byte	0xff
	.zero		1


	//   ....[133]....
        /*0968*/ 	.word	0x000079a0
        /*096c*/ 	.word	0x00000000
        /*0970*/ 	.word	0x00000000
        /*0974*/ 	.short	0x0101
        /*0976*/ 	.byte	0xff
	.zero		1


	//   ....[134]....
        /*0978*/ 	.word	0x000079b0
        /*097c*/ 	.word	0x00000004
        /*0980*/ 	.word	0x000000f0
        /*0984*/ 	.short	0x010a
        /*0986*/ 	.byte	0xff
	.zero		1


	//   ....[135]....
        /*0988*/ 	.word	0x00007a70
        /*098c*/ 	.word	0x00000004
        /*0990*/ 	.word	0x000000f0
        /*0994*/ 	.short	0x010a
        /*0996*/ 	.byte	0xff
	.zero		1


	//   ....[136]....
        /*0998*/ 	.word	0x00007d20
        /*099c*/ 	.word	0x0000004a
        /*09a0*/ 	.word	0x00000000
        /*09a4*/ 	.short	0x0101
        /*09a6*/ 	.byte	0xff
	.zero		1


	//   ....[137]....
        /*09a8*/ 	.word	0x000082c0
        /*09ac*/ 	.word	0x00000003
        /*09b0*/ 	.word	0x00000000
        /*09b4*/ 	.short	0x0101
        /*09b6*/ 	.byte	0xff
	.zero		1


	//   ....[138]....
        /*09b8*/ 	.word	0x00008530
        /*09bc*/ 	.word	0x000000ff
        /*09c0*/ 	.word	0x00000000
        /*09c4*/ 	.short	0x0101
        /*09c6*/ 	.byte	0x04
	.zero		1


	//   ....[139]....
        /*09c8*/ 	.word	0x00008550
        /*09cc*/ 	.word	0x00000003
        /*09d0*/ 	.word	0x000001a0
        /*09d4*/ 	.short	0x010a
        /*09d6*/ 	.byte	0xff
	.zero		1


	//   ....[140]....
        /*09d8*/ 	.word	0x000085b0
        /*09dc*/ 	.word	0x00000002
        /*09e0*/ 	.word	0x00000078
        /*09e4*/ 	.short	0x010a
        /*09e6*/ 	.byte	0xff
	.zero		1


	//   ....[141]....
        /*09e8*/ 	.word	0x00008610
        /*09ec*/ 	.word	0x00000002
        /*09f0*/ 	.word	0x00000078
        /*09f4*/ 	.short	0x010a
        /*09f6*/ 	.byte	0xff
	.zero		1


	//   ....[142]....
        /*09f8*/ 	.word	0x00008660
        /*09fc*/ 	.word	0x00000002
        /*0a00*/ 	.word	0x00000130
        /*0a04*/ 	.short	0x010a
        /*0a06*/ 	.byte	0xff
	.zero		1


	//   ....[143]....
        /*0a08*/ 	.word	0x000086c0
        /*0a0c*/ 	.word	0x00000000
        /*0a10*/ 	.word	0x00000000
        /*0a14*/ 	.short	0x010a
        /*0a16*/ 	.byte	0xff
	.zero		1


	//   ....[144]....
        /*0a18*/ 	.word	0x00008720
        /*0a1c*/ 	.word	0x00000000
        /*0a20*/ 	.word	0x00000000
        /*0a24*/ 	.short	0x010a
        /*0a26*/ 	.byte	0xff
	.zero		1


	//   ....[145]....
        /*0a28*/ 	.word	0x00008780
        /*0a2c*/ 	.word	0x00000000
        /*0a30*/ 	.word	0x00000000
        /*0a34*/ 	.short	0x010a
        /*0a36*/ 	.byte	0xff
	.zero		1


	//   ....[146]....
        /*0a38*/ 	.word	0x000087e0
        /*0a3c*/ 	.word	0x00000000
        /*0a40*/ 	.word	0x00000000
        /*0a44*/ 	.short	0x010a
        /*0a46*/ 	.byte	0xff
	.zero		1


	//   ....[147]....
        /*0a48*/ 	.word	0x00008840
        /*0a4c*/ 	.word	0x00000000
        /*0a50*/ 	.word	0x00000000
        /*0a54*/ 	.short	0x010a
        /*0a56*/ 	.byte	0xff
	.zero		1


	//   ....[148]....
        /*0a58*/ 	.word	0x000088a0
        /*0a5c*/ 	.word	0x00000000
        /*0a60*/ 	.word	0x00000000
        /*0a64*/ 	.short	0x010a
        /*0a66*/ 	.byte	0xff
	.zero		1


	//   ....[149]....
        /*0a68*/ 	.word	0x00008900
        /*0a6c*/ 	.word	0x00000000
        /*0a70*/ 	.word	0x00000000
        /*0a74*/ 	.short	0x010a
        /*0a76*/ 	.byte	0xff
	.zero		1


	//   ....[150]....
        /*0a78*/ 	.word	0x00008960
        /*0a7c*/ 	.word	0x00000000
        /*0a80*/ 	.word	0x00000000
        /*0a84*/ 	.short	0x010a
        /*0a86*/ 	.byte	0xff
	.zero		1


	//   ....[151]....
        /*0a88*/ 	.word	0x000089c0
        /*0a8c*/ 	.word	0x00000000
        /*0a90*/ 	.word	0x00000000
        /*0a94*/ 	.short	0x010a
        /*0a96*/ 	.byte	0xff
	.zero		1


	//   ....[152]....
        /*0a98*/ 	.word	0x00008a20
        /*0a9c*/ 	.word	0x00000000
        /*0aa0*/ 	.word	0x00000000
        /*0aa4*/ 	.short	0x010a
        /*0aa6*/ 	.byte	0xff
	.zero		1


	//   ....[153]....
        /*0aa8*/ 	.word	0x00008a80
        /*0aac*/ 	.word	0x00000000
        /*0ab0*/ 	.word	0x00000000
        /*0ab4*/ 	.short	0x010a
        /*0ab6*/ 	.byte	0xff
	.zero		1


	//   ....[154]....
        /*0ab8*/ 	.word	0x00008ae0
        /*0abc*/ 	.word	0x00000000
        /*0ac0*/ 	.word	0x00000000
        /*0ac4*/ 	.short	0x010a
        /*0ac6*/ 	.byte	0xff
	.zero		1


	//   ....[155]....
        /*0ac8*/ 	.word	0x00008b40
        /*0acc*/ 	.word	0x00000000
        /*0ad0*/ 	.word	0x00000000
        /*0ad4*/ 	.short	0x010a
        /*0ad6*/ 	.byte	0xff
	.zero		1


	//   ....[156]....
        /*0ad8*/ 	.word	0x00008ba0
        /*0adc*/ 	.word	0x00000000
        /*0ae0*/ 	.word	0x00000000
        /*0ae4*/ 	.short	0x010a
        /*0ae6*/ 	.byte	0xff
	.zero		1


	//   ....[157]....
        /*0ae8*/ 	.word	0x00008bf0
        /*0aec*/ 	.word	0x00000000
        /*0af0*/ 	.word	0x00000190
        /*0af4*/ 	.short	0x010a
        /*0af6*/ 	.byte	0xff
	.zero		1


	//   ....[158]....
        /*0af8*/ 	.word	0x00008c50
        /*0afc*/ 	.word	0x00000000
        /*0b00*/ 	.word	0x00000140
        /*0b04*/ 	.short	0x010a
        /*0b06*/ 	.byte	0xff
	.zero		1


	//   ....[159]....
        /*0b08*/ 	.word	0x00008ca0
        /*0b0c*/ 	.word	0x00000000
        /*0b10*/ 	.word	0x00000130
        /*0b14*/ 	.short	0x010a
        /*0b16*/ 	.byte	0xff
	.zero		1


	//   ....[160]....
        /*0b18*/ 	.word	0x00008d00
        /*0b1c*/ 	.word	0x00000000
        /*0b20*/ 	.word	0x00000140
        /*0b24*/ 	.short	0x010a
        /*0b26*/ 	.byte	0xff
	.zero		1


	//   ....[161]....
        /*0b28*/ 	.word	0x00008d60
        /*0b2c*/ 	.word	0x00000004
        /*0b30*/ 	.word	0x00000008
        /*0b34*/ 	.short	0x010a
        /*0b36*/ 	.byte	0xff
	.zero		1


	//   ....[162]....
        /*0b38*/ 	.word	0x00008e40
        /*0b3c*/ 	.word	0x00000002
        /*0b40*/ 	.word	0x00000008
        /*0b44*/ 	.short	0x010a
        /*0b46*/ 	.byte	0xff
	.zero		1


	//   ....[163]....
        /*0b48*/ 	.word	0x00008e90
        /*0b4c*/ 	.word	0x00000000
        /*0b50*/ 	.word	0x00000130
        /*0b54*/ 	.short	0x010a
        /*0b56*/ 	.byte	0xff
	.zero		1


	//   ....[164]....
        /*0b58*/ 	.word	0x00008ef0
        /*0b5c*/ 	.word	0x00000000
        /*0b60*/ 	.word	0x00000170
        /*0b64*/ 	.short	0x010a
        /*0b66*/ 	.byte	0xff
	.zero		1


	//   ....[165]....
        /*0b68*/ 	.word	0x00008f50
        /*0b6c*/ 	.word	0x00000000
        /*0b70*/ 	.word	0x00000000
        /*0b74*/ 	.short	0x010a
        /*0b76*/ 	.byte	0xff
	.zero		1


	//   ....[166]....
        /*0b78*/ 	.word	0x00008fb0
        /*0b7c*/ 	.word	0x00000000
        /*0b80*/ 	.word	0x00000000
        /*0b84*/ 	.short	0x010a
        /*0b86*/ 	.byte	0xff
	.zero		1


	//   ....[167]....
        /*0b88*/ 	.word	0x00009010
        /*0b8c*/ 	.word	0x00000000
        /*0b90*/ 	.word	0x00000000
        /*0b94*/ 	.short	0x010a
        /*0b96*/ 	.byte	0xff
	.zero		1


	//   ....[168]....
        /*0b98*/ 	.word	0x00009070
        /*0b9c*/ 	.word	0x00000000
        /*0ba0*/ 	.word	0x00000000
        /*0ba4*/ 	.short	0x010a
        /*0ba6*/ 	.byte	0xff
	.zero		1


	//   ....[169]....
        /*0ba8*/ 	.word	0x000090d0
        /*0bac*/ 	.word	0x00000000
        /*0bb0*/ 	.word	0x000001b0
        /*0bb4*/ 	.short	0x010a
        /*0bb6*/ 	.byte	0xff
	.zero		1


	//   ....[170]....
        /*0bb8*/ 	.word	0x00009120
        /*0bbc*/ 	.word	0x00000000
        /*0bc0*/ 	.word	0x00000130
        /*0bc4*/ 	.short	0x010a
        /*0bc6*/ 	.byte	0xff
	.zero		1


	//   ....[171]....
        /*0bc8*/ 	.word	0x00009180
        /*0bcc*/ 	.word	0x00000000
        /*0bd0*/ 	.word	0x00000128
        /*0bd4*/ 	.short	0x010a
        /*0bd6*/ 	.byte	0xff
	.zero		1


	//   ....[172]....
        /*0bd8*/ 	.word	0x000091e0
        /*0bdc*/ 	.word	0x00000003
        /*0be0*/ 	.word	0x00000108
        /*0be4*/ 	.short	0x010a
        /*0be6*/ 	.byte	0xff
	.zero		1


	//   ....[173]....
        /*0be8*/ 	.word	0x00009240
        /*0bec*/ 	.word	0x00000003
        /*0bf0*/ 	.word	0x00000110
        /*0bf4*/ 	.short	0x010a
        /*0bf6*/ 	.byte	0xff
	.zero		1


	//   ....[174]....
        /*0bf8*/ 	.word	0x000092a0
        /*0bfc*/ 	.word	0x00000003
        /*0c00*/ 	.word	0x00000118
        /*0c04*/ 	.short	0x010a
        /*0c06*/ 	.byte	0xff
	.zero		1


	//   ....[175]....
        /*0c08*/ 	.word	0x00009300
        /*0c0c*/ 	.word	0x00000000
        /*0c10*/ 	.word	0x00000108
        /*0c14*/ 	.short	0x010a
        /*0c16*/ 	.byte	0xff
	.zero		1


	//   ....[176]....
        /*0c18*/ 	.word	0x00009360
        /*0c1c*/ 	.word	0x00000000
        /*0c20*/ 	.word	0x00000110
        /*0c24*/ 	.short	0x010a
        /*0c26*/ 	.byte	0xff
	.zero		1


	//   ....[177]....
        /*0c28*/ 	.word	0x000093b0
        /*0c2c*/ 	.word	0x00000000
        /*0c30*/ 	.word	0x00000130
        /*0c34*/ 	.short	0x010a
        /*0c36*/ 	.byte	0xff
	.zero		1


	//   ....[178]....
        /*0c38*/ 	.word	0x00009410
        /*0c3c*/ 	.word	0x00000000
        /*0c40*/ 	.word	0x000000f0
        /*0c44*/ 	.short	0x010a
        /*0c46*/ 	.byte	0xff
	.zero		1


	//   ....[179]....
        /*0c48*/ 	.word	0x00009460
        /*0c4c*/ 	.word	0x0000004a
        /*0c50*/ 	.word	0x00000150
        /*0c54*/ 	.short	0x010a
        /*0c56*/ 	.byte	0xff
	.zero		1


	//   ....[180]....
        /*0c58*/ 	.word	0x000094b0
        /*0c5c*/ 	.word	0x00000003
        /*0c60*/ 	.word	0x000000f0
        /*0c64*/ 	.short	0x010a
        /*0c66*/ 	.byte	0xff
	.zero		1


	//   ....[181]....
        /*0c68*/ 	.word	0x00009500
        /*0c6c*/ 	.word	0x00000004
        /*0c70*/ 	.word	0x000000f0
        /*0c74*/ 	.short	0x010a
        /*0c76*/ 	.byte	0xff
	.zero		1


	//----- nvinfo : EIATTR_NUM_MBARRIERS
	.align		4
.L_47:
        /*0c78*/ 	.byte	0x03, 0x38
        /*0c7a*/ 	.short	0x0037


	//----- nvinfo : EIATTR_EXIT_INSTR_OFFSETS
	.align		4
        /*0c7c*/ 	.byte	0x04, 0x1c
        /*0c7e*/ 	.short	(.L_49 - .L_48)


	//   ....[0]....
.L_48:
        /*0c80*/ 	.word	0x00002fd0


	//   ....[1]....
        /*0c84*/ 	.word	0x000034d0


	//   ....[2]....
        /*0c88*/ 	.word	0x00003530


	//   ....[3]....
        /*0c8c*/ 	.word	0x000048b0


	//   ....[4]....
        /*0c90*/ 	.word	0x00005890


	//   ....[5]....
        /*0c94*/ 	.word	0x000058d0


	//   ....[6]....
        /*0c98*/ 	.word	0x00008420


	//   ....[7]....
        /*0c9c*/ 	.word	0x000084a0


	//   ....[8]....
        /*0ca0*/ 	.word	0x000084d0


	//   ....[9]....
        /*0ca4*/ 	.word	0x00008540


	//----- nvinfo : EIATTR_MAX_THREADS
	.align		4
.L_49:
        /*0ca8*/ 	.byte	0x04, 0x05
        /*0caa*/ 	.short	(.L_51 - .L_50)
.L_50:
        /*0cac*/ 	.word	0x00000100
        /*0cb0*/ 	.word	0x00000001
        /*0cb4*/ 	.word	0x00000001


	//----- nvinfo : EIATTR_CRS_STACK_SIZE
	.align		4
.L_51:
        /*0cb8*/ 	.byte	0x04, 0x1e
        /*0cba*/ 	.short	(.L_53 - .L_52)
.L_52:
        /*0cbc*/ 	.word	0x00000000


	//----- nvinfo : EIATTR_CBANK_PARAM_SIZE
	.align		4
.L_53:
        /*0cc0*/ 	.byte	0x03, 0x19
        /*0cc2*/ 	.short	0x0800


	//----- nvinfo : EIATTR_PARAM_CBANK
	.align		4
        /*0cc4*/ 	.byte	0x04, 0x0a
        /*0cc6*/ 	.short	(.L_55 - .L_54)
	.align		4
.L_54:
        /*0cc8*/ 	.word	index@(.nv.constant0._ZN7cutlass13device_kernelINS_4gemm6kernel13GemmUniversalIN4cute5tupleIJiiiiEEENS1_10collective13CollectiveMmaINS1_35MainloopSm100TmaUmmaWarpSpecializedILi15ELi2ELi4ENS5_IJNS4_1CILi2EEENSA_ILi1EEESC_EEEEENS5_IJNSA_ILi128EEENSA_ILi96EEENSA_ILi64EEEEEENS_6half_tENS5_IJlSC_lEEESJ_SK_NS4_8TiledMMAINS4_8MMA_AtomIJNS4_26SM100_MMA_F16BF16_2x1SM_SSISJ_SJ_fLi128ELi96ELNS4_4UMMA5MajorE0ELSP_0ELNSO_7ScaleInE0ELSQ_0EEEEEENS4_6LayoutINS5_IJSC_SC_SC_EEENS5_IJNSA_ILi0EEESV_SV_EEEEENS5_IJNS4_10UnderscoreESY_SY_EEEEENS4_18SM100_TMA_2SM_LOADENS4_14ComposedLayoutINS4_7SwizzleILi3ELi4ELi3EEENS4_18smem_ptr_flag_bitsILi16EEENST_INS5_IJNSA_ILi8EEESH_EEENS5_IJSH_SC_EEEEEEEvNS4_8identityES11_S1B_vS1C_EENS_8epilogue10collective18CollectiveEpilogueINS1E_23Sm100TmaWarpSpecializedILi3ELi2ELi16ELb1ELb0EEEJNS5_IJSH_SG_SH_EEENS5_IJNST_ISH_SC_EENST_INS5_IJNSA_ILi16EEESB_EEENS5_IJSC_NSA_ILi48EEEEEEEEEEESJ_SK_SJ_SK_NS1E_6fusion15FusionCallbacksIS1I_NS1R_17LinearCombinationISJ_fSJ_fLNS_15FloatRoundStyleE2EEES1J_S1Q_JEEENS4_5SM1004TMEM4LOAD26SM100_TMEM_LOAD_32dp32b16xENS4_13SM90_TMA_LOADENS12_INS13_ILi1ELi4ELi3EEES16_NST_INS5_IJS17_S1L_EEENS5_IJS1L_SC_EEEEEEENS4_39AutoVectorizingCopyWithAssumedAlignmentILi128EEENS4_14SM90_TMA_STOREES26_S28_S28_EEEvvEEEEvNT_6ParamsE)
        /*0ccc*/ 	.short	0x0380
        /*0cce*/ 	.short	0x0800


	//----- nvinfo : EIATTR_SW_WAR
	.align		4
.L_55:
        /*0cd0*/ 	.byte	0x04, 0x36
        /*0cd2*/ 	.short	(.L_57 - .L_56)
.L_56:
        /*0cd4*/ 	.word	0x00000008
.L_57:


//--------------------- .nv.callgraph             --------------------------
	.section	.nv.callgraph,"",@"SHT_CUDA_CALLGRAPH"
	.align	4
	.sectionentsize	8
	.align		4
        /*0000*/ 	.word	0x00000000
	.align		4
        /*0004*/ 	.word	0xffffffff
	.align		4
        /*0008*/ 	.word	index@(_ZN7cutlass13device_kernelINS_4gemm6kernel13GemmUniversalIN4cute5tupleIJiiiiEEENS1_10collective13CollectiveMmaINS1_35MainloopSm100TmaUmmaWarpSpecializedILi15ELi2ELi4ENS5_IJNS4_1CILi2EEENSA_ILi1EEESC_EEEEENS5_IJNSA_ILi128EEENSA_ILi96EEENSA_ILi64EEEEEENS_6half_tENS5_IJlSC_lEEESJ_SK_NS4_8TiledMMAINS4_8MMA_AtomIJNS4_26SM100_MMA_F16BF16_2x1SM_SSISJ_SJ_fLi128ELi96ELNS4_4UMMA5MajorE0ELSP_0ELNSO_7ScaleInE0ELSQ_0EEEEEENS4_6LayoutINS5_IJSC_SC_SC_EEENS5_IJNSA_ILi0EEESV_SV_EEEEENS5_IJNS4_10UnderscoreESY_SY_EEEEENS4_18SM100_TMA_2SM_LOADENS4_14ComposedLayoutINS4_7SwizzleILi3ELi4ELi3EEENS4_18smem_ptr_flag_bitsILi16EEENST_INS5_IJNSA_ILi8EEESH_EEENS5_IJSH_SC_EEEEEEEvNS4_8identityES11_S1B_vS1C_EENS_8epilogue10collective18CollectiveEpilogueINS1E_23Sm100TmaWarpSpecializedILi3ELi2ELi16ELb1ELb0EEEJNS5_IJSH_SG_SH_EEENS5_IJNST_ISH_SC_EENST_INS5_IJNSA_ILi16EEESB_EEENS5_IJSC_NSA_ILi48EEEEEEEEEEESJ_SK_SJ_SK_NS1E_6fusion15FusionCallbacksIS1I_NS1R_17LinearCombinationISJ_fSJ_fLNS_15FloatRoundStyleE2EEES1J_S1Q_JEEENS4_5SM1004TMEM4LOAD26SM100_TMEM_LOAD_32dp32b16xENS4_13SM90_TMA_LOADENS12_INS13_ILi1ELi4ELi3EEES16_NST_INS5_IJS17_S1L_EEENS5_IJS1L_SC_EEEEEEENS4_39AutoVectorizingCopyWithAssumedAlignmentILi128EEENS4_14SM90_TMA_STOREES26_S28_S28_EEEvvEEEEvNT_6ParamsE)
	.align		4
        /*000c*/ 	.word	index@(__assertfail)
	.align		4
        /*0010*/ 	.word	0x00000000
	.align		4
        /*0014*/ 	.word	0xfffffffe
	.align		4
        /*0018*/ 	.word	0x00000000
	.align		4
        /*001c*/ 	.word	0xfffffffd
	.align		4
        /*0020*/ 	.word	0x00000000
	.align		4
        /*0024*/ 	.word	0xfffffffc


//--------------------- .nv.constant4             --------------------------
	.section	.nv.constant4,"a",@progbits
	.align	8
	.align		8
.nv.constant4:
        /*0000*/ 	.dword	__assertfail
	.align		8
        /*0008*/ 	.dword	__unnamed_1
	.align		8
        /*0010*/ 	.dword	__unnamed_2
	.align		8
        /*0018*/ 	.dword	_ZN40_INTERNAL_b6009ba0_4_k_cu_ae0185bc_100324cuda3std3__45__cpo5beginE
	.align		8
        /*0020*/ 	.dword	_ZN40_INTERNAL_b6009ba0_4_k_cu_ae0185bc_100324cuda3std3__45__cpo3endE
	.align		8
        /*0028*/ 	.dword	_ZN40_INTERNAL_b6009ba0_4_k_cu_ae0185bc_100324cuda3std3__45__cpo6cbeginE
	.align		8
        /*0030*/ 	.dword	_ZN40_INTERNAL_b6009ba0_4_k_cu_ae0185bc_100324cuda3std3__45__cpo4cendE
	.align		8
        /*0038*/ 	.dword	_ZN40_INTERNAL_b6009ba0_4_k_cu_ae0185bc_100324cuda3std3__442_GLOBAL__N__b6009ba0_4_k_cu_ae0185bc_100326ignoreE
	.align		8
        /*0040*/ 	.dword	_ZN40_INTERNAL_b6009ba0_4_k_cu_ae0185bc_100324cuda3std3__419piecewise_constructE
	.align		8
        /*0048*/ 	.dword	_ZN40_INTERNAL_b6009ba0_4_k_cu_ae0185bc_100324cuda3std3__48in_placeE
	.align		8
        /*0050*/ 	.dword	_ZN40_INTERNAL_b6009ba0_4_k_cu_ae0185bc_100324cuda3std6ranges3__45__cpo4swapE
	.align		8
        /*0058*/ 	.dword	_ZN40_INTERNAL_b6009ba0_4_k_cu_ae0185bc_100324cuda3std6ranges3__45__cpo9iter_moveE
	.align		8
        /*0060*/ 	.dword	_ZN40_INTERNAL_b6009ba0_4_k_cu_ae0185bc_100324cute7productE
	.align		8
        /*0068*/ 	.dword	_ZN40_INTERNAL_b6009ba0_4_k_cu_ae0185bc_100324cute1_E
	.align		8
        /*0070*/ 	.dword	$str$25
	.align		8
        /*0078*/ 	.dword	$str$26
	.align		8
        /*0080*/ 	.dword	$str$27
	.align		8
        /*0088*/ 	.dword	$str$28


//--------------------- .text._ZN7cutlass13device_kernelINS_4gemm6kernel13GemmUniversalIN4cute5tupleIJiiiiEEENS1_10collective13CollectiveMmaINS1_35MainloopSm100TmaUmmaWarpSpecializedILi15ELi2ELi4ENS5_IJNS4_1CILi2EEENSA_ILi1EEESC_EEEEENS5_IJNSA_ILi128EEENSA_ILi96EEENSA_ILi64EEEEEENS_6half_tENS5_IJlSC_lEEESJ_SK_NS4_8TiledMMAINS4_8MMA_AtomIJNS4_26SM100_MMA_F16BF16_2x1SM_SSISJ_SJ_fLi128ELi96ELNS4_4UMMA5MajorE0ELSP_0ELNSO_7ScaleInE0ELSQ_0EEEEEENS4_6LayoutINS5_IJSC_SC_SC_EEENS5_IJNSA_ILi0EEESV_SV_EEEEENS5_IJNS4_10UnderscoreESY_SY_EEEEENS4_18SM100_TMA_2SM_LOADENS4_14ComposedLayoutINS4_7SwizzleILi3ELi4ELi3EEENS4_18smem_ptr_flag_bitsILi16EEENST_INS5_IJNSA_ILi8EEESH_EEENS5_IJSH_SC_EEEEEEEvNS4_8identityES11_S1B_vS1C_EENS_8epilogue10collective18CollectiveEpilogueINS1E_23Sm100TmaWarpSpecializedILi3ELi2ELi16ELb1ELb0EEEJNS5_IJSH_SG_SH_EEENS5_IJNST_ISH_SC_EENST_INS5_IJNSA_ILi16EEESB_EEENS5_IJSC_NSA_ILi48EEEEEEEEEEESJ_SK_SJ_SK_NS1E_6fusion15FusionCallbacksIS1I_NS1R_17LinearCombinationISJ_fSJ_fLNS_15FloatRoundStyleE2EEES1J_S1Q_JEEENS4_5SM1004TMEM4LOAD26SM100_TMEM_LOAD_32dp32b16xENS4_13SM90_TMA_LOADENS12_INS13_ILi1ELi4ELi3EEES16_NST_INS5_IJS17_S1L_EEENS5_IJS1L_SC_EEEEEEENS4_39AutoVectorizingCopyWithAssumedAlignmentILi128EEENS4_14SM90_TMA_STOREES26_S28_S28_EEEvvEEEEvNT_6ParamsE --------------------------
	.section	.text._ZN7cutlass13device_kernelINS_4gemm6kernel13GemmUniversalIN4cute5tupleIJiiiiEEENS1_10collective13CollectiveMmaINS1_35MainloopSm100TmaUmmaWarpSpecializedILi15ELi2ELi4ENS5_IJNS4_1CILi2EEENSA_ILi1EEESC_EEEEENS5_IJNSA_ILi128EEENSA_ILi96EEENSA_ILi64EEEEEENS_6half_tENS5_IJlSC_lEEESJ_SK_NS4_8TiledMMAINS4_8MMA_AtomIJNS4_26SM100_MMA_F16BF16_2x1SM_SSISJ_SJ_fLi128ELi96ELNS4_4UMMA5MajorE0ELSP_0ELNSO_7ScaleInE0ELSQ_0EEEEEENS4_6LayoutINS5_IJSC_SC_SC_EEENS5_IJNSA_ILi0EEESV_SV_EEEEENS5_IJNS4_10UnderscoreESY_SY_EEEEENS4_18SM100_TMA_2SM_LOADENS4_14ComposedLayoutINS4_7SwizzleILi3ELi4ELi3EEENS4_18smem_ptr_flag_bitsILi16EEENST_INS5_IJNSA_ILi8EEESH_EEENS5_IJSH_SC_EEEEEEEvNS4_8identityES11_S1B_vS1C_EENS_8epilogue10collective18CollectiveEpilogueINS1E_23Sm100TmaWarpSpecializedILi3ELi2ELi16ELb1ELb0EEEJNS5_IJSH_SG_SH_EEENS5_IJNST_ISH_SC_EENST_INS5_IJNSA_ILi16EEESB_EEENS5_IJSC_NSA_ILi48EEEEEEEEEEESJ_SK_SJ_SK_NS1E_6fusion15FusionCallbacksIS1I_NS1R_17LinearCombinationISJ_fSJ_fLNS_15FloatRoundStyleE2EEES1J_S1Q_JEEENS4_5SM1004TMEM4LOAD26SM100_TMEM_LOAD_32dp32b16xENS4_13SM90_TMA_LOADENS12_INS13_ILi1ELi4ELi3EEES16_NST_INS5_IJS17_S1L_EEENS5_IJS1L_SC_EEEEEEENS4_39AutoVectorizingCopyWithAssumedAlignmentILi128EEENS4_14SM90_TMA_STOREES26_S28_S28_EEEvvEEEEvNT_6ParamsE,"ax",@progbits
	.align	128
.text._ZN7cutlass13device_kernelINS_4gemm6kernel13GemmUniversalIN4cute5tupleIJiiiiEEENS1_10collective13CollectiveMmaINS1_35MainloopSm100TmaUmmaWarpSpecializedILi15ELi2ELi4ENS5_IJNS4_1CILi2EEENSA_ILi1EEESC_EEEEENS5_IJNSA_ILi128EEENSA_ILi96EEENSA_ILi64EEEEEENS_6half_tENS5_IJlSC_lEEESJ_SK_NS4_8TiledMMAINS4_8MMA_AtomIJNS4_26SM100_MMA_F16BF16_2x1SM_SSISJ_SJ_fLi128ELi96ELNS4_4UMMA5MajorE0ELSP_0ELNSO_7ScaleInE0ELSQ_0EEEEEENS4_6LayoutINS5_IJSC_SC_SC_EEENS5_IJNSA_ILi0EEESV_SV_EEEEENS5_IJNS4_10UnderscoreESY_SY_EEEEENS4_18SM100_TMA_2SM_LOADENS4_14ComposedLayoutINS4_7SwizzleILi3ELi4ELi3EEENS4_18smem_ptr_flag_bitsILi16EEENST_INS5_IJNSA_ILi8EEESH_EEENS5_IJSH_SC_EEEEEEEvNS4_8identityES11_S1B_vS1C_EENS_8epilogue10collective18CollectiveEpilogueINS1E_23Sm100TmaWarpSpecializedILi3ELi2ELi16ELb1ELb0EEEJNS5_IJSH_SG_SH_EEENS5_IJNST_ISH_SC_EENST_INS5_IJNSA_ILi16EEESB_EEENS5_IJSC_NSA_ILi48EEEEEEEEEEESJ_SK_SJ_SK_NS1E_6fusion15FusionCallbacksIS1I_NS1R_17LinearCombinationISJ_fSJ_fLNS_15FloatRoundStyleE2EEES1J_S1Q_JEEENS4_5SM1004TMEM4LOAD26SM100_TMEM_LOAD_32dp32b16xENS4_13SM90_TMA_LOADENS12_INS13_ILi1ELi4ELi3EEES16_NST_INS5_IJS17_S1L_EEENS5_IJS1L_SC_EEEEEEENS4_39AutoVectorizingCopyWithAssumedAlignmentILi128EEENS4_14SM90_TMA_STOREES26_S28_S28_EEEvvEEEEvNT_6ParamsE:
        .type           _ZN7cutlass13device_kernelINS_4gemm6kernel13GemmUniversalIN4cute5tupleIJiiiiEEENS1_10collective13CollectiveMmaINS1_35MainloopSm100TmaUmmaWarpSpecializedILi15ELi2ELi4ENS5_IJNS4_1CILi2EEENSA_ILi1EEESC_EEEEENS5_IJNSA_ILi128EEENSA_ILi96EEENSA_ILi64EEEEEENS_6half_tENS5_IJlSC_lEEESJ_SK_NS4_8TiledMMAINS4_8MMA_AtomIJNS4_26SM100_MMA_F16BF16_2x1SM_SSISJ_SJ_fLi128ELi96ELNS4_4UMMA5MajorE0ELSP_0ELNSO_7ScaleInE0ELSQ_0EEEEEENS4_6LayoutINS5_IJSC_SC_SC_EEENS5_IJNSA_ILi0EEESV_SV_EEEEENS5_IJNS4_10UnderscoreESY_SY_EEEEENS4_18SM100_TMA_2SM_LOADENS4_14ComposedLayoutINS4_7SwizzleILi3ELi4ELi3EEENS4_18smem_ptr_flag_bitsILi16EEENST_INS5_IJNSA_ILi8EEESH_EEENS5_IJSH_SC_EEEEEEEvNS4_8identityES11_S1B_vS1C_EENS_8epilogue10collective18CollectiveEpilogueINS1E_23Sm100TmaWarpSpecializedILi3ELi2ELi16ELb1ELb0EEEJNS5_IJSH_SG_SH_EEENS5_IJNST_ISH_SC_EENST_INS5_IJNSA_ILi16EEESB_EEENS5_IJSC_NSA_ILi48EEEEEEEEEEESJ_SK_SJ_SK_NS1E_6fusion15FusionCallbacksIS1I_NS1R_17LinearCombinationISJ_fSJ_fLNS_15FloatRoundStyleE2EEES1J_S1Q_JEEENS4_5SM1004TMEM4LOAD26SM100_TMEM_LOAD_32dp32b16xENS4_13SM90_TMA_LOADENS12_INS13_ILi1ELi4ELi3EEES16_NST_INS5_IJS17_S1L_EEENS5_IJS1L_SC_EEEEEEENS4_39AutoVectorizingCopyWithAssumedAlignmentILi128EEENS4_14SM90_TMA_STOREES26_S28_S28_EEEvvEEEEvNT_6ParamsE,@function
        .size           _ZN7cutlass13device_kernelINS_4gemm6kernel13GemmUniversalIN4cute5tupleIJiiiiEEENS1_10collective13CollectiveMmaINS1_35MainloopSm100TmaUmmaWarpSpecializedILi15ELi2ELi4ENS5_IJNS4_1CILi2EEENSA_ILi1EEESC_EEEEENS5_IJNSA_ILi128EEENSA_ILi96EEENSA_ILi64EEEEEENS_6half_tENS5_IJlSC_lEEESJ_SK_NS4_8TiledMMAINS4_8MMA_AtomIJNS4_26SM100_MMA_F16BF16_2x1SM_SSISJ_SJ_fLi128ELi96ELNS4_4UMMA5MajorE0ELSP_0ELNSO_7ScaleInE0ELSQ_0EEEEEENS4_6LayoutINS5_IJSC_SC_SC_EEENS5_IJNSA_ILi0EEESV_SV_EEEEENS5_IJNS4_10UnderscoreESY_SY_EEEEENS4_18SM100_TMA_2SM_LOADENS4_14ComposedLayoutINS4_7SwizzleILi3ELi4ELi3EEENS4_18smem_ptr_flag_bitsILi16EEENST_INS5_IJNSA_ILi8EEESH_EEENS5_IJSH_SC_EEEEEEEvNS4_8identityES11_S1B_vS1C_EENS_8epilogue10collective18CollectiveEpilogueINS1E_23Sm100TmaWarpSpecializedILi3ELi2ELi16ELb1ELb0EEEJNS5_IJSH_SG_SH_EEENS5_IJNST_ISH_SC_EENST_INS5_IJNSA_ILi16EEESB_EEENS5_IJSC_NSA_ILi48EEEEEEEEEEESJ_SK_SJ_SK_NS1E_6fusion15FusionCallbacksIS1I_NS1R_17LinearCombinationISJ_fSJ_fLNS_15FloatRoundStyleE2EEES1J_S1Q_JEEENS4_5SM1004TMEM4LOAD26SM100_TMEM_LOAD_32dp32b16xENS4_13SM90_TMA_LOADENS12_INS13_ILi1ELi4ELi3EEES16_NST_INS5_IJS17_S1L_EEENS5_IJS1L_SC_EEEEEEENS4_39AutoVectorizingCopyWithAssumedAlignmentILi128EEENS4_14SM90_TMA_STOREES26_S28_S28_EEEvvEEEEvNT_6ParamsE,(.L_x_218 - _ZN7cutlass13device_kernelINS_4gemm6kernel13GemmUniversalIN4cute5tupleIJiiiiEEENS1_10collective13CollectiveMmaINS1_35MainloopSm100TmaUmmaWarpSpecializedILi15ELi2ELi4ENS5_IJNS4_1CILi2EEENSA_ILi1EEESC_EEEEENS5_IJNSA_ILi128EEENSA_ILi96EEENSA_ILi64EEEEEENS_6half_tENS5_IJlSC_lEEESJ_SK_NS4_8TiledMMAINS4_8MMA_AtomIJNS4_26SM100_MMA_F16BF16_2x1SM_SSISJ_SJ_fLi128ELi96ELNS4_4UMMA5MajorE0ELSP_0ELNSO_7ScaleInE0ELSQ_0EEEEEENS4_6LayoutINS5_IJSC_SC_SC_EEENS5_IJNSA_ILi0EEESV_SV_EEEEENS5_IJNS4_10UnderscoreESY_SY_EEEEENS4_18SM100_TMA_2SM_LOADENS4_14ComposedLayoutINS4_7SwizzleILi3ELi4ELi3EEENS4_18smem_ptr_flag_bitsILi16EEENST_INS5_IJNSA_ILi8EEESH_EEENS5_IJSH_SC_EEEEEEEvNS4_8identityES11_S1B_vS1C_EENS_8epilogue10collective18CollectiveEpilogueINS1E_23Sm100TmaWarpSpecializedILi3ELi2ELi16ELb1ELb0EEEJNS5_IJSH_SG_SH_EEENS5_IJNST_ISH_SC_EENST_INS5_IJNSA_ILi16EEESB_EEENS5_IJSC_NSA_ILi48EEEEEEEEEEESJ_SK_SJ_SK_NS1E_6fusion15FusionCallbacksIS1I_NS1R_17LinearCombinationISJ_fSJ_fLNS_15FloatRoundStyleE2EEES1J_S1Q_JEEENS4_5SM1004TMEM4LOAD26SM100_TMEM_LOAD_32dp32b16xENS4_13SM90_TMA_LOADENS12_INS13_ILi1ELi4ELi3EEES16_NST_INS5_IJS17_S1L_EEENS5_IJS1L_SC_EEEEEEENS4_39AutoVectorizingCopyWithAssumedAlignmentILi128EEENS4_14SM90_TMA_STOREES26_S28_S28_EEEvvEEEEvNT_6ParamsE)
        .other          _ZN7cutlass13device_kernelINS_4gemm6kernel13GemmUniversalIN4cute5tupleIJiiiiEEENS1_10collective13CollectiveMmaINS1_35MainloopSm100TmaUmmaWarpSpecializedILi15ELi2ELi4ENS5_IJNS4_1CILi2EEENSA_ILi1EEESC_EEEEENS5_IJNSA_ILi128EEENSA_ILi96EEENSA_ILi64EEEEEENS_6half_tENS5_IJlSC_lEEESJ_SK_NS4_8TiledMMAINS4_8MMA_AtomIJNS4_26SM100_MMA_F16BF16_2x1SM_SSISJ_SJ_fLi128ELi96ELNS4_4UMMA5MajorE0ELSP_0ELNSO_7ScaleInE0ELSQ_0EEEEEENS4_6LayoutINS5_IJSC_SC_SC_EEENS5_IJNSA_ILi0EEESV_SV_EEEEENS5_IJNS4_10UnderscoreESY_SY_EEEEENS4_18SM100_TMA_2SM_LOADENS4_14ComposedLayoutINS4_7SwizzleILi3ELi4ELi3EEENS4_18smem_ptr_flag_bitsILi16EEENST_INS5_IJNSA_ILi8EEESH_EEENS5_IJSH_SC_EEEEEEEvNS4_8identityES11_S1B_vS1C_EENS_8epilogue10collective18CollectiveEpilogueINS1E_23Sm100TmaWarpSpecializedILi3ELi2ELi16ELb1ELb0EEEJNS5_IJSH_SG_SH_EEENS5_IJNST_ISH_SC_EENST_INS5_IJNSA_ILi16EEESB_EEENS5_IJSC_NSA_ILi48EEEEEEEEEEESJ_SK_SJ_SK_NS1E_6fusion15FusionCallbacksIS1I_NS1R_17LinearCombinationISJ_fSJ_fLNS_15FloatRoundStyleE2EEES1J_S1Q_JEEENS4_5SM1004TMEM4LOAD26SM100_TMEM_LOAD_32dp32b16xENS4_13SM90_TMA_LOADENS12_INS13_ILi1ELi4ELi3EEES16_NST_INS5_IJS17_S1L_EEENS5_IJS1L_SC_EEEEEEENS4_39AutoVectorizingCopyWithAssumedAlignmentILi128EEENS4_14SM90_TMA_STOREES26_S28_S28_EEEvvEEEEvNT_6ParamsE,@"STO_CUDA_ENTRY STV_DEFAULT"
_ZN7cutlass13device_kernelINS_4gemm6kernel13GemmUniversalIN4cute5tupleIJiiiiEEENS1_10collective13CollectiveMmaINS1_35MainloopSm100TmaUmmaWarpSpecializedILi15ELi2ELi4ENS5_IJNS4_1CILi2EEENSA_ILi1EEESC_EEEEENS5_IJNSA_ILi128EEENSA_ILi96EEENSA_ILi64EEEEEENS_6half_tENS5_IJlSC_lEEESJ_SK_NS4_8TiledMMAINS4_8MMA_AtomIJNS4_26SM100_MMA_F16BF16_2x1SM_SSISJ_SJ_fLi128ELi96ELNS4_4UMMA5MajorE0ELSP_0ELNSO_7ScaleInE0ELSQ_0EEEEEENS4_6LayoutINS5_IJSC_SC_SC_EEENS5_IJNSA_ILi0EEESV_SV_EEEEENS5_IJNS4_10UnderscoreESY_SY_EEEEENS4_18SM100_TMA_2SM_LOADENS4_14ComposedLayoutINS4_7SwizzleILi3ELi4ELi3EEENS4_18smem_ptr_flag_bitsILi16EEENST_INS5_IJNSA_ILi8EEESH_EEENS5_IJSH_SC_EEEEEEEvNS4_8identityES11_S1B_vS1C_EENS_8epilogue10collective18CollectiveEpilogueINS1E_23Sm100TmaWarpSpecializedILi3ELi2ELi16ELb1ELb0EEEJNS5_IJSH_SG_SH_EEENS5_IJNST_ISH_SC_EENST_INS5_IJNSA_ILi16EEESB_EEENS5_IJSC_NSA_ILi48EEEEEEEEEEESJ_SK_SJ_SK_NS1E_6fusion15FusionCallbacksIS1I_NS1R_17LinearCombinationISJ_fSJ_fLNS_15FloatRoundStyleE2EEES1J_S1Q_JEEENS4_5SM1004TMEM4LOAD26SM100_TMEM_LOAD_32dp32b16xENS4_13SM90_TMA_LOADENS12_INS13_ILi1ELi4ELi3EEES16_NST_INS5_IJS17_S1L_EEENS5_IJS1L_SC_EEEEEEENS4_39AutoVectorizingCopyWithAssumedAlignmentILi128EEENS4_14SM90_TMA_STOREES26_S28_S28_EEEvvEEEEvNT_6ParamsE:
[----:B------:R-:W1:Y:S01]  /*0000*/  LDC R1, c[0x0][0x37c] ;  /* 0x0000df00ff017b82 */ /* 0x000e620000000800 */
[----:B------:R-:W2:Y:S01]  /*0010*/  S2R R72, SR_TID.X ;  /* 0x0000000000487919 */ /* 0x000ea20000002100 */
[----:B------:R-:W3:Y:S06]  /*0020*/  LDCU.64 UR4, c[0x0][0x890] ;  /* 0x00011200ff0477ac */ /* 0x000eec0008000a00 */
[----:B------:R-:W4:Y:S01]  /*0030*/  S2UR UR37, SR_CgaCtaId ;  /* 0x00000000002579c3 */ /* 0x000f220000008800 */
[----:B------:R-:W-:Y:S02]  /*0040*/  PRMT R59, RZ, 0x7610, R59 ;  /* 0x00007610ff3b7816 */ /* 0x000fe4000000003b */
[----:B------:R-:W-:Y:S01]  /*0050*/  ELECT P1, URZ, PT ;  /* 0x0000000000ff782f */ /* 0x000fe20003820000 */
[----:B------:R-:W1:Y:S01]  /*0060*/  LDCU.64 UR46, c[0x0][0x358] ;  /* 0x00006b00ff2e77ac */ /* 0x000e620008000a00 */
[----:B---3--:R-:W-:-:S04]  /*0070*/  UISETP.NE.U32.AND UP0, UPT, UR4, URZ, UPT ;  /* 0x000000ff0400728c */ /* 0x008fc8000bf05070 */
[----:B------:R-:W-:Y:S02]  /*0080*/  UISETP.NE.AND.EX UP0, UPT, UR5, URZ, UPT, UP0 ;  /* 0x000000ff0500728c */ /* 0x000fe4000bf05300 */
[----:B----4-:R-:W-:Y:S02]  /*0090*/  ULOP3.LUT UR9, UR37, 0x1, URZ, 0xc0, !UPT ;  /* 0x0000000125097892 */ /* 0x010fe4000f8ec0ff */
[----:B------:R-:W-:Y:S01]  /*00a0*/  ULOP3.LUT UR8, UR37, 0x1, URZ, 0x3c, !UPT ;  /* 0x0000000125087892 */ /* 0x000fe2000f8e3cff */
[----:B--2---:R-:W-:-:S05]  /*00b0*/  SHF.R.U32.HI R66, RZ, 0x5, R72 ;  /* 0x00000005ff427819 */ /* 0x004fca0000011648 */
[----:B------:R-:W2:Y:S02]  /*00c0*/  SHFL.IDX PT, R0, R66, RZ, 0x1f ;  /* 0x00001fff42007589 */ /* 0x000ea400000e0000 */
[----:B--2---:R-:W-:Y:S01]  /*00d0*/  R2UR UR10, R0 ;  /* 0x00000000000a72ca */ /* 0x004fe200000e0000 */
[----:B-1----:R-:W-:-:S14]  /*00e0*/  BRA.U UP0, `(.L_x_0) ;  /* 0x00000001002c7547 */ /* 0x002fdc000b800000 */
[----:B------:R-:W1:Y:S02]  /*00f0*/  LDCU.64 UR6, c[0x0][0x888] ;  /* 0x00011100ff0677ac */ /* 0x000e640008000a00 */
[----:B-1----:R-:W-:-:S04]  /*0100*/  UISETP.NE.U32.AND UP0, UPT, UR6, URZ, UPT ;  /* 0x000000ff0600728c */ /* 0x002fc8000bf05070 */
[----:B------:R-:W-:-:S09]  /*0110*/  UISETP.NE.AND.EX UP0, UPT, UR7, URZ, UPT, UP0 ;  /* 0x000000ff0700728c */ /* 0x000fd2000bf05300 */
[----:B------:R-:W-:Y:S05]  /*0120*/  BRA.U !UP0, `(.L_x_1) ;  /* 0x0000000108107547 */ /* 0x000fea000b800000 */
[----:B------:R-:W1:Y:S02]  /*0130*/  LDC.64 R2, c[0x0][0x888] ;  /* 0x00022200ff027b82 */ /* 0x000e640000000a00 */
[----:B-1----:R1:W5:Y:S01]  /*0140*/  LDG.E R35, desc[UR46][R2.64] ;  /* 0x0000002e02237981 */ /* 0x002362000c1e1900 */
[----:B------:R-:W-:Y:S01]  /*0150*/  HFMA2 R59, -RZ, RZ, 0, 5.9604644775390625e-08 ;  /* 0x00000001ff3b7431 */ /* 0x000fe200000001ff */
[----:B------:R-:W-:Y:S05]  /*0160*/  BRA `(.L_x_0) ;  /* 0x00000000000c7947 */ /* 0x000fea0003800000 */
.L_x_1:
[----:B------:R-:W1:Y:S01]  /*0170*/  LDCU UR6, c[0x0][0x880] ;  /* 0x00011000ff0677ac */ /* 0x000e620008000800 */
[----:B------:R-:W-:Y:S01]  /*0180*/  HFMA2 R59, -RZ, RZ, 0, 5.9604644775390625e-08 ;  /* 0x00000001ff3b7431 */ /* 0x000fe200000001ff */
[----:B-1----:R-:W-:-:S07]  /*0190*/  MOV R35, UR6 ;  /* 0x0000000600237c02 */ /* 0x002fce0008000f00 */
.L_x_0:
[----:B------:R-:W2:Y:S02]  /*01a0*/  LDCU.64 UR6, c[0x0][0x8b0] ;  /* 0x00011600ff0677ac */ /* 0x000ea40008000a00 */
[----:B--2---:R-:W-:-:S04]  /*01b0*/  UISETP.NE.U32.AND UP0, UPT, UR6, URZ, UPT ;  /* 0x000000ff0600728c */ /* 0x004fc8000bf05070 */
[----:B------:R-:W-:-:S09]  /*01c0*/  UISETP.NE.AND.EX UP0, UPT, UR7, URZ, UPT, UP0 ;  /* 0x000000ff0700728c */ /* 0x000fd2000bf05300 */
[----:B------:R-:W-:Y:S05]  /*01d0*/  BRA.U UP0, `(.L_x_2) ;  /* 0x0000000100247547 */ /* 0x000fea000b800000 */
[----:B------:R-:W2:Y:S02]  /*01e0*/  LDCU.64 UR6, c[0x0][0x8a8] ;  /* 0x00011500ff0677ac */ /* 0x000ea40008000a00 */
[----:B--2---:R-:W-:-:S04]  /*01f0*/  UISETP.NE.U32.AND UP0, UPT, UR6, URZ, UPT ;  /* 0x000000ff0600728c */ /* 0x004fc8000bf05070 */
[----:B------:R-:W-:-:S09]  /*0200*/  UISETP.NE.AND.EX UP0, UPT, UR7, URZ, UPT, UP0 ;  /* 0x000000ff0700728c */ /* 0x000fd2000bf05300 */
[----:B------:R-:W-:Y:S05]  /*0210*/  BRA.U !UP0, `(.L_x_3) ;  /* 0x00000001080c7547 */ /* 0x000fea000b800000 */
[----:B------:R-:W2:Y:S02]  /*0220*/  LDC.64 R30, c[0x0][0x8a8] ;  /* 0x00022a00ff1e7b82 */ /* 0x000ea40000000a00 */
[----:B--2---:R2:W5:Y:S01]  /*0230*/  LDG.E R30, desc[UR46][R30.64] ;  /* 0x0000002e1e1e7981 */ /* 0x004562000c1e1900 */
[----:B------:R-:W-:Y:S05]  /*0240*/  BRA `(.L_x_2) ;  /* 0x0000000000087947 */ /* 0x000fea0003800000 */
.L_x_3:
[----:B------:R-:W2:Y:S02]  /*0250*/  LDCU UR6, c[0x0][0x8a0] ;  /* 0x00011400ff0677ac */ /* 0x000ea40008000800 */
[----:B--2---:R-:W-:Y:S02]  /*0260*/  MOV R30, UR6 ;  /* 0x00000006001e7c02 */ /* 0x004fe40008000f00 */
.L_x_2:
[----:B------:R-:W-:Y:S01]  /*0270*/  IMAD.U32 R0, RZ, RZ, UR10 ;  /* 0x0000000aff007e24 */ /* 0x000fe2000f8e00ff */
[----:B------:R-:W-:Y:S04]  /*0280*/  BSSY.RECONVERGENT B0, `(.L_x_4) ;  /* 0x000000c000007945 */ /* 0x000fe80003800200 */
[C---:B------:R-:W-:Y:S02]  /*0290*/  ISETP.NE.OR P2, PT, R0.reuse, 0x1, !P1 ;  /* 0x000000010000780c */ /* 0x040fe40004f45670 */
[----:B------:R-:W-:-:S11]  /*02a0*/  ISETP.NE.OR P0, PT, R0, 0x3, !P1 ;  /* 0x000000030000780c */ /* 0x000fd60004f05670 */
[----:B------:R-:W-:Y:S05]  /*02b0*/  @P2 BRA `(.L_x_5) ;  /* 0x0000000000202947 */ /* 0x000fea0003800000 */
[----:B------:R-:W3:Y:S02]  /*02c0*/  LDCU.64 UR6, c[0x0][0x348] ;  /* 0x00006900ff0677ac */ /* 0x000ee40008000a00 */
[----:B---3--:R-:W-:Y:S02]  /*02d0*/  UIADD3 UR12, UP1, UPT, UR6, 0x80, URZ ;  /* 0x00000080060c7890 */ /* 0x008fe4000ff3e0ff */
[----:B------:R-:W-:Y:S02]  /*02e0*/  UIADD3 UR6, UP0, UPT, UR6, 0x180, URZ ;  /* 0x0000018006067890 */ /* 0x000fe4000ff1e0ff */
[----:B------:R-:W-:Y:S02]  /*02f0*/  UIADD3.X UR13, UPT, UPT, URZ, UR7, URZ, UP1, !UPT ;  /* 0x00000007ff0d7290 */ /* 0x000fe40008ffe4ff */
[----:B------:R-:W-:-:S07]  /*0300*/  UIADD3.X UR7, UPT, UPT, URZ, UR7, URZ, UP0, !UPT ;  /* 0x00000007ff077290 */ /* 0x000fce00087fe4ff */
[----:B------:R3:W-:Y:S02]  /*0310*/  UTMACCTL.PF [UR12] ;  /* 0x000000000c0079b9 */ /* 0x0007e40008040000 */
[----:B------:R3:W-:Y:S02]  /*0320*/  UTMACCTL.PF [UR6] ;  /* 0x00000000060079b9 */ /* 0x0007e40008040000 */
[----:B---3--:R-:W-:Y:S01]  /*0330*/  NOP ;  /* 0x0000000000007918 */ /* 0x008fe20000000000 */
.L_x_5:
[----:B------:R-:W-:Y:S05]  /*0340*/  BSYNC.RECONVERGENT B0 ;  /* 0x0000000000007941 */ /* 0x000fea0003800200 */
.L_x_4:
[----:B------:R-:W-:Y:S04]  /*0350*/  BSSY.RECONVERGENT B0, `(.L_x_6) ;  /* 0x000000a000007945 */ /* 0x000fe80003800200 */
        /* <DEDUP_REMOVED lines=9> */
.L_x_7:
[----:B------:R-:W-:Y:S05]  /*03f0*/  BSYNC.RECONVERGENT B0 ;  /* 0x0000000000007941 */ /* 0x000fea0003800200 */
.L_x_6:
[----:B------:R-:W3:Y:S01]  /*0400*/  LDCU.64 UR6, c[0x0][0x888] ;  /* 0x00011100ff0677ac */ /* 0x000ee20008000a00 */
[----:B------:R-:W-:Y:S02]  /*0410*/  UISETP.EQ.U32.AND UP1, UPT, UR4, URZ, UPT ;  /* 0x000000ff0400728c */ /* 0x000fe4000bf22070 */
[----:B------:R-:W-:Y:S02]  /*0420*/  UPLOP3.LUT UP5, UPT, UPT, UPT, UPT, 0x80, 0x8 ;  /* 0x000000000008789c */ /* 0x000fe40003faf070 */
[----:B---3--:R-:W-:-:S04]  /*0430*/  UISETP.NE.U32.AND UP0, UPT, UR6, URZ, UPT ;  /* 0x000000ff0600728c */ /* 0x008fc8000bf05070 */
[----:B------:R-:W-:-:S04]  /*0440*/  UISETP.NE.AND.EX UP0, UPT, UR7, URZ, UPT, UP0 ;  /* 0x000000ff0700728c */ /* 0x000fc8000bf05300 */
[----:B------:R-:W-:-:S04]  /*0450*/  UISETP.EQ.OR.EX UP2, UPT, UR5, URZ, !UP0, UP1 ;  /* 0x000000ff0500728c */ /* 0x000fc8000c742710 */
[----:B------:R-:W-:-:S05]  /*0460*/  UP2UR UR51, UPR, URZ, 0x4 ;  /* 0x00000004ff337883 */ /* 0x000fca0008000000 */
[----:B------:R-:W-:Y:S07]  /*0470*/  BRA.U !UP2, `(.L_x_8) ;  /* 0x000000010a207547 */ /* 0x000fee000b800000 */
[----:B------:R-:W-:Y:S01]  /*0480*/  UISETP.NE.U32.AND UP2, UPT, UR4, URZ, UPT ;  /* 0x000000ff0400728c */ /* 0x000fe2000bf45070 */
[----:B-----5:R-:W-:Y:S01]  /*0490*/  FSETP.NEU.AND P0, PT, R35, RZ, PT ;  /* 0x000000ff2300720b */ /* 0x020fe20003f0d000 */
[----:B------:R-:W-:Y:S02]  /*04a0*/  USEL UR4, URZ, 0xffffffff, UP0 ;  /* 0xffffffffff047887 */ /* 0x000fe40008000000 */
[----:B------:R-:W-:-:S10]  /*04b0*/  UISETP.NE.AND.EX UP2, UPT, UR5, URZ, UPT, UP2 ;  /* 0x000000ff0500728c */ /* 0x000fd4000bf45320 */
[----:B------:R-:W-:Y:S01]  /*04c0*/  VOTEU.ANY UP1, P0 ;  /* 0x0000000000ff7886 */ /* 0x000fe20000020100 */
[----:B------:R-:W-:-:S04]  /*04d0*/  @!UP2 USEL UR4, URZ, 0xffffffff, UP1 ;  /* 0xffffffffff04a887 */ /* 0x000fc80008800000 */
[----:B------:R-:W-:-:S04]  /*04e0*/  ULOP3.LUT UR4, UR4, 0x1, URZ, 0xc0, !UPT ;  /* 0x0000000104047892 */ /* 0x000fc8000f8ec0ff */
[----:B------:R-:W-:-:S11]  /*04f0*/  UISETP.NE.U32.AND UP5, UPT, UR4, 0x1, UPT ;  /* 0x000000010400788c */ /* 0x000fd6000bfa5070 */
.L_x_8:
[----:B------:R-:W3:Y:S01]  /*0500*/  SHFL.IDX PT, R0, R66, RZ, 0x1f ;  /* 0x00001fff42007589 */ /* 0x000ee200000e0000 */
[----:B------:R-:W-:-:S04]  /*0510*/  UISETP.NE.AND UP1, UPT, UR10, 0x2, UPT ;  /* 0x000000020a00788c */ /* 0x000fc8000bf25270 */
[----:B------:R-:W-:Y:S02]  /*0520*/  UISETP.EQ.AND UP2, UPT, UR9, URZ, !UP1 ;  /* 0x000000ff0900728c */ /* 0x000fe4000cf42270 */
[----:B------:R-:W-:-:S04]  /*0530*/  USEL UR6, URZ, 0x1, UP1 ;  /* 0x00000001ff067887 */ /* 0x000fc80008800000 */
[----:B------:R-:W-:Y:S02]  /*0540*/  PLOP3.LUT P5, PT, P1, PT, UP2, 0x80, 0x8 ;  /* 0x000000000008781c */ /* 0x000fe40000faf028 */
[----:B---3--:R-:W-:-:S13]  /*0550*/  ISETP.NE.AND P0, PT, R0, RZ, PT ;  /* 0x000000ff0000720c */ /* 0x008fda0003f05270 */
[----:B------:R-:W-:Y:S05]  /*0560*/  @P0 BRA `(.L_x_9) ;  /* 0x0000000000a80947 */ /* 0x000fea0003800000 */
[----:B------:R-:W-:Y:S01]  /*0570*/  ELECT P0, URZ, PT ;  /* 0x0000000000ff782f */ /* 0x000fe20003800000 */
[----:B------:R-:W-:-:S12]  /*0580*/  BSSY.RECONVERGENT B0, `(.L_x_9) ;  /* 0x0000028000007945 */ /* 0x000fd80003800200 */
[----:B------:R-:W-:Y:S05]  /*0590*/  @!P0 BRA `(.L_x_10) ;  /* 0x0000000000988947 */ /* 0x000fea0003800000 */
[----:B------:R-:W-:Y:S01]  /*05a0*/  UMOV UR5, 0x400 ;  /* 0x0000040000057882 */ /* 0x000fe20000000000 */
[----:B------:R-:W-:Y:S01]  /*05b0*/  UMOV UR4, 0x1 ;  /* 0x0000000100047882 */ /* 0x000fe20000000000 */
[----:B------:R-:W-:Y:S02]  /*05c0*/  ULEA UR5, UR37, UR5, 0x18 ;  /* 0x0000000525057291 */ /* 0x000fe4000f8ec0ff */
[----:B------:R-:W-:-:S04]  /*05d0*/  UIADD3 UR12, UPT, UPT, -UR4, 0x100000, URZ ;  /* 0x00100000040c7890 */ /* 0x000fc8000fffe1ff */
[----:B------:R-:W-:Y:S02]  /*05e0*/  USHF.L.U32 UR13, UR12, 0xb, URZ ;  /* 0x0000000b0c0d7899 */ /* 0x000fe400080006ff */
[----:B------:R-:W-:Y:S01]  /*05f0*/  USHF.L.U32 UR12, UR12, 0x1, URZ ;  /* 0x000000010c0c7899 */ /* 0x000fe200080006ff */
[----:B------:R-:W3:Y:S11]  /*0600*/  FENCE.VIEW.ASYNC.S ;  /* 0x00000000000073c6 */ /* 0x000ef60000000000 */
[----:B---3--:R3:W4:Y:S01]  /*0610*/  SYNCS.EXCH.64 URZ, [UR5], UR12 ;  /* 0x0000000c05ff75b2 */ /* 0x0087220008000100 */
[----:B------:R3:W1:Y:S01]  /*0620*/  SYNCS.EXCH.64 URZ, [UR5+0x78], UR12 ;  /* 0x0000780c05ff75b2 */ /* 0x0006620008000100 */
        /* <DEDUP_REMOVED lines=27> */
[----:B------:R3:W1:Y:S02]  /*07e0*/  SYNCS.EXCH.64 URZ, [UR5+0xe8], UR12 ;  /* 0x0000e80c05ff75b2 */ /* 0x0006640008000100 */
[----:B---34-:R-:W-:Y:S01]  /*07f0*/  NOP ;  /* 0x0000000000007918 */ /* 0x018fe20000000000 */
.L_x_10:
[----:B------:R-:W-:Y:S05]  /*0800*/  BSYNC.RECONVERGENT B0 ;  /* 0x0000000000007941 */ /* 0x000fea0003800200 */
.L_x_9:
[----:B------:R-:W3:Y:S01]  /*0810*/  SHFL.IDX PT, R0, R66, RZ, 0x1f ;  /* 0x00001fff42007589 */ /* 0x000ee200000e0000 */
[----:B------:R-:W-:Y:S01]  /*0820*/  NOP ;  /* 0x0000000000007918 */ /* 0x000fe20000000000 */
[----:B---3--:R-:W-:-:S13]  /*0830*/  ISETP.NE.AND P0, PT, R0, 0x1, PT ;  /* 0x000000010000780c */ /* 0x008fda0003f05270 */
[----:B------:R-:W-:Y:S05]  /*0840*/  @P0 BRA `(.L_x_11) ;  /* 0x00000000004c0947 */ /* 0x000fea0003800000 */
[----:B------:R-:W-:Y:S01]  /*0850*/  UMOV UR7, 0x400 ;  /* 0x0000040000077882 */ /* 0x000fe20000000000 */
[----:B------:R-:W-:Y:S01]  /*0860*/  UMOV UR5, 0x20 ;  /* 0x0000002000057882 */ /* 0x000fe20000000000 */
[----:B------:R-:W-:Y:S01]  /*0870*/  UMOV UR4, 0x80 ;  /* 0x0000008000047882 */ /* 0x000fe20000000000 */
[----:B------:R-:W-:Y:S02]  /*0880*/  ULEA UR7, UR37, UR7, 0x18 ;  /* 0x0000000725077291 */ /* 0x000fe4000f8ec0ff */
[----:B------:R-:W-:-:S04]  /*0890*/  UIADD3 UR12, UPT, UPT, -UR5, 0x100000, URZ ;  /* 0x00100000050c7890 */ /* 0x000fc8000fffe1ff */
[----:B------:R-:W-:Y:S02]  /*08a0*/  USHF.L.U32 UR13, UR12, 0xb, URZ ;  /* 0x0000000b0c0d7899 */ /* 0x000fe400080006ff */
[----:B------:R-:W-:Y:S02]  /*08b0*/  USHF.L.U32 UR12, UR12, 0x1, URZ ;  /* 0x000000010c0c7899 */ /* 0x000fe400080006ff */
[----:B------:R-:W-:-:S04]  /*08c0*/  UIADD3 UR4, UPT, UPT, -UR4, 0x100000, URZ ;  /* 0x0010000004047890 */ /* 0x000fc8000fffe1ff */
[----:B------:R-:W-:Y:S02]  /*08d0*/  USHF.L.U32 UR5, UR4, 0xb, URZ ;  /* 0x0000000b04057899 */ /* 0x000fe400080006ff */
[----:B------:R-:W-:Y:S01]  /*08e0*/  USHF.L.U32 UR4, UR4, 0x1, URZ ;  /* 0x0000000104047899 */ /* 0x000fe200080006ff */
[----:B------:R-:W-:Y:S01]  /*08f0*/  ELECT P0, URZ, PT ;  /* 0x0000000000ff782f */ /* 0x000fe20003800000 */
[----:B------:R-:W3:Y:S02]  /*0900*/  FENCE.VIEW.ASYNC.S ;  /* 0x00000000000073c6 */ /* 0x000ee40000000000 */
[----:B---3--:R3:W4:Y:S08]  /*0910*/  SYNCS.EXCH.64 URZ, [UR7+0xf0], UR12 ;  /* 0x0000f00c07ff75b2 */ /* 0x0087300008000100 */
[----:B------:R3:W1:Y:S01]  /*0920*/  SYNCS.EXCH.64 URZ, [UR7+0x108], UR4 ;  /* 0x0001080407ff75b2 */ /* 0x0006620008000100 */
[----:B------:R3:W1:Y:S01]  /*0930*/  SYNCS.EXCH.64 URZ, [UR7+0xf8], UR12 ;  /* 0x0000f80c07ff75b2 */ /* 0x0006620008000100 */
[----:B------:R3:W1:Y:S01]  /*0940*/  SYNCS.EXCH.64 URZ, [UR7+0x110], UR4 ;  /* 0x0001100407ff75b2 */ /* 0x0006620008000100 */
[----:B------:R3:W1:Y:S01]  /*0950*/  SYNCS.EXCH.64 URZ, [UR7+0x100], UR12 ;  /* 0x0001000c07ff75b2 */ /* 0x0006620008000100 */
[----:B------:R3:W1:Y:S01]  /*0960*/  SYNCS.EXCH.64 URZ, [UR7+0x118], UR4 ;  /* 0x0001180407ff75b2 */ /* 0x0006620008000100 */
[----:B------:R-:W-:Y:S01]  /*0970*/  NOP ;  /* 0x0000000000007918 */ /* 0x000fe20000000000 */
.L_x_11:
[----:B------:R-:W2:Y:S01]  /*0980*/  SHFL.IDX PT, R0, R66, RZ, 0x1f ;  /* 0x00001fff42007589 */ /* 0x000ea200000e0000 */
[----:B------:R-:W-:Y:S01]  /*0990*/  NOP ;  /* 0x0000000000007918 */ /* 0x000fe20000000000 */
[----:B--2---:R-:W-:-:S13]  /*09a0*/  ISETP.NE.AND P0, PT, R0, 0x3, PT ;  /* 0x000000030000780c */ /* 0x004fda0003f05270 */
[----:B------:R-:W-:Y:S05]  /*09b0*/  @P0 BRA `(.L_x_12) ;  /* 0x00000000002c0947 */ /* 0x000fea0003800000 */
[----:B---3--:R-:W-:Y:S01]  /*09c0*/  UMOV UR5, 0x400 ;  /* 0x0000040000057882 */ /* 0x008fe20000000000 */
[----:B------:R-:W-:Y:S01]  /*09d0*/  UMOV UR4, 0x20 ;  /* 0x0000002000047882 */ /* 0x000fe20000000000 */
[----:B------:R-:W-:Y:S02]  /*09e0*/  ULEA UR5, UR37, UR5, 0x18 ;  /* 0x0000000525057291 */ /* 0x000fe4000f8ec0ff */
[----:B------:R-:W-:-:S04]  /*09f0*/  UIADD3 UR12, UPT, UPT, -UR4, 0x100000, URZ ;  /* 0x00100000040c7890 */ /* 0x000fc8000fffe1ff */
[----:B------:R-:W-:Y:S02]  /*0a00*/  USHF.L.U32 UR13, UR12, 0xb, URZ ;  /* 0x0000000b0c0d7899 */ /* 0x000fe400080006ff */
[----:B------:R-:W-:Y:S01]  /*0a10*/  USHF.L.U32 UR12, UR12, 0x1, URZ ;  /* 0x000000010c0c7899 */ /* 0x000fe200080006ff */
[----:B------:R-:W-:Y:S01]  /*0a20*/  ELECT P0, URZ, PT ;  /* 0x0000000000ff782f */ /* 0x000fe20003800000 */
[----:B------:R-:W2:Y:S10]  /*0a30*/  FENCE.VIEW.ASYNC.S ;  /* 0x00000000000073c6 */ /* 0x000eb40000000000 */
[----:B--2---:R2:W3:Y:S01]  /*0a40*/  SYNCS.EXCH.64 URZ, [UR5+0x120], UR12 ;  /* 0x0001200c05ff75b2 */ /* 0x0044e20008000100 */
[----:B------:R2:W1:Y:S01]  /*0a50*/  SYNCS.EXCH.64 URZ, [UR5+0x128], UR12 ;  /* 0x0001280c05ff75b2 */ /* 0x0004620008000100 */
[----:B------:R-:W-:Y:S01]  /*0a60*/  NOP ;  /* 0x0000000000007918 */ /* 0x000fe20000000000 */
.L_x_12:
[----:B------:R-:W4:Y:S01]  /*0a70*/  SHFL.IDX PT, R0, R66, RZ, 0x1f ;  /* 0x00001fff42007589 */ /* 0x000f2200000e0000 */
[----:B------:R-:W-:Y:S01]  /*0a80*/  NOP ;  /* 0x0000000000007918 */ /* 0x000fe20000000000 */
[----:B----4-:R-:W-:-:S13]  /*0a90*/  ISETP.NE.AND P0, PT, R0, 0x4, PT ;  /* 0x000000040000780c */ /* 0x010fda0003f05270 */
[----:B------:R-:W-:Y:S05]  /*0aa0*/  @P0 BRA `(.L_x_13) ;  /* 0x0000000000480947 */ /* 0x000fea0003800000 */
[----:B---3--:R-:W-:Y:S01]  /*0ab0*/  UMOV UR7, 0x1e0 ;  /* 0x000001e000077882 */ /* 0x008fe20000000000 */
[----:B--2---:R-:W-:Y:S01]  /*0ac0*/  UMOV UR5, 0x400 ;  /* 0x0000040000057882 */ /* 0x004fe20000000000 */
[----:B------:R-:W-:Y:S01]  /*0ad0*/  USEL UR7, UR7, 0x1a0, UP5 ;  /* 0x000001a007077887 */ /* 0x000fe2000a800000 */
        /* <DEDUP_REMOVED lines=9> */
[----:B------:R-:W2:Y:S02]  /*0b70*/  FENCE.VIEW.ASYNC.S ;  /* 0x00000000000073c6 */ /* 0x000ea40000000000 */
[----:B--2---:R4:W2:Y:S08]  /*0b80*/  SYNCS.EXCH.64 URZ, [UR5+0x130], UR12 ;  /* 0x0001300c05ff75b2 */ /* 0x0048b00008000100 */
[----:B------:R4:W3:Y:S01]  /*0b90*/  SYNCS.EXCH.64 URZ, [UR5+0x140], UR14 ;  /* 0x0001400e05ff75b2 */ /* 0x0008e20008000100 */
[----:B------:R4:W1:Y:S01]  /*0ba0*/  SYNCS.EXCH.64 URZ, [UR5+0x138], UR12 ;  /* 0x0001380c05ff75b2 */ /* 0x0008620008000100 */
[----:B------:R4:W1:Y:S02]  /*0bb0*/  SYNCS.EXCH.64 URZ, [UR5+0x148], UR14 ;  /* 0x0001480e05ff75b2 */ /* 0x0008640008000100 */
[----:B----4-:R-:W-:Y:S01]  /*0bc0*/  NOP ;  /* 0x0000000000007918 */ /* 0x010fe20000000000 */
.L_x_13:
[----:B------:R-:W4:Y:S01]  /*0bd0*/  SHFL.IDX PT, R0, R66, RZ, 0x1f ;  /* 0x00001fff42007589 */ /* 0x000f2200000e0000 */
[----:B------:R-:W-:Y:S01]  /*0be0*/  NOP ;  /* 0x0000000000007918 */ /* 0x000fe20000000000 */
[----:B----4-:R-:W-:-:S13]  /*0bf0*/  ISETP.NE.AND P0, PT, R0, 0x5, PT ;  /* 0x000000050000780c */ /* 0x010fda0003f05270 */
[----:B------:R-:W-:Y:S05]  /*0c00*/  @P0 BRA `(.L_x_14) ;  /* 0x0000000000540947 */ /* 0x000fea0003800000 */
[----:B---3--:R-:W-:Y:S01]  /*0c10*/  UMOV UR7, 0x400 ;  /* 0x0000040000077882 */ /* 0x008fe20000000000 */
[----:B--2---:R-:W-:Y:S01]  /*0c20*/  UMOV UR5, 0x1 ;  /* 0x0000000100057882 */ /* 0x004fe20000000000 */
        /* <DEDUP_REMOVED lines=13> */
[----:B------:R4:W1:Y:S01]  /*0d00*/  SYNCS.EXCH.64 URZ, [UR7+0x178], UR4 ;  /* 0x0001780407ff75b2 */ /* 0x0008620008000100 */
[----:B------:R4:W1:Y:S01]  /*0d10*/  SYNCS.EXCH.64 URZ, [UR7+0x160], UR12 ;  /* 0x0001600c07ff75b2 */ /* 0x0008620008000100 */
[----:B------:R4:W1:Y:S01]  /*0d20*/  SYNCS.EXCH.64 URZ, [UR7+0x180], UR4 ;  /* 0x0001800407ff75b2 */ /* 0x0008620008000100 */
[----:B------:R4:W1:Y:S01]  /*0d30*/  SYNCS.EXCH.64 URZ, [UR7+0x168], UR12 ;  /* 0x0001680c07ff75b2 */ /* 0x0008620008000100 */
[----:B------:R4:W1:Y:S02]  /*0d40*/  SYNCS.EXCH.64 URZ, [UR7+0x188], UR4 ;  /* 0x0001880407ff75b2 */ /* 0x0008640008000100 */
[----:B----4-:R-:W-:Y:S01]  /*0d50*/  NOP ;  /* 0x0000000000007918 */ /* 0x010fe20000000000 */
.L_x_14:
[----:B------:R-:W4:Y:S01]  /*0d60*/  SHFL.IDX PT, R0, R66, RZ, 0x1f ;  /* 0x00001fff42007589 */ /* 0x000f2200000e0000 */
[----:B------:R-:W-:Y:S01]  /*0d70*/  ISETP.NE.OR P1, PT, RZ, UR10, !P1 ;  /* 0x0000000aff007c0c */ /* 0x000fe2000cf25670 */
[----:B------:R-:W-:Y:S01]  /*0d80*/  NOP ;  /* 0x0000000000007918 */ /* 0x000fe20000000000 */
[----:B----4-:R-:W-:-:S13]  /*0d90*/  ISETP.NE.AND P0, PT, R0, 0x3, PT ;  /* 0x000000030000780c */ /* 0x010fda0003f05270 */
[----:B------:R-:W-:Y:S05]  /*0da0*/  @P0 BRA `(.L_x_15) ;  /* 0x0000000000340947 */ /* 0x000fea0003800000 */
[----:B--23--:R-:W-:Y:S01]  /*0db0*/  UMOV UR5, 0x400 ;  /* 0x0000040000057882 */ /* 0x00cfe20000000000 */
[----:B------:R-:W-:Y:S01]  /*0dc0*/  UMOV UR4, 0x20 ;  /* 0x0000002000047882 */ /* 0x000fe20000000000 */
[----:B------:R-:W-:Y:S02]  /*0dd0*/  ULEA UR5, UR37, UR5, 0x18 ;  /* 0x0000000525057291 */ /* 0x000fe4000f8ec0ff */
[----:B------:R-:W-:-:S04]  /*0de0*/  UIADD3 UR12, UPT, UPT, -UR4, 0x100000, URZ ;  /* 0x00100000040c7890 */ /* 0x000fc8000fffe1ff */
[----:B------:R-:W-:Y:S02]  /*0df0*/  USHF.L.U32 UR13, UR12, 0xb, URZ ;  /* 0x0000000b0c0d7899 */ /* 0x000fe400080006ff */
[----:B------:R-:W-:Y:S01]  /*0e00*/  USHF.L.U32 UR12, UR12, 0x1, URZ ;  /* 0x000000010c0c7899 */ /* 0x000fe200080006ff */
[----:B------:R-:W-:Y:S01]  /*0e10*/  ELECT P0, URZ, PT ;  /* 0x0000000000ff782f */ /* 0x000fe20003800000 */
[----:B------:R-:W2:Y:S10]  /*0e20*/  FENCE.VIEW.ASYNC.S ;  /* 0x00000000000073c6 */ /* 0x000eb40000000000 */
[----:B--2---:R4:W2:Y:S01]  /*0e30*/  SYNCS.EXCH.64 URZ, [UR5+0x190], UR12 ;  /* 0x0001900c05ff75b2 */ /* 0x0048a20008000100 */
[----:B------:R4:W3:Y:S01]  /*0e40*/  SYNCS.EXCH.64 URZ, [UR5+0x1a0], UR12 ;  /* 0x0001a00c05ff75b2 */ /* 0x0008e20008000100 */
[----:B------:R4:W1:Y:S01]  /*0e50*/  SYNCS.EXCH.64 URZ, [UR5+0x198], UR12 ;  /* 0x0001980c05ff75b2 */ /* 0x0008620008000100 */
[----:B------:R4:W1:Y:S02]  /*0e60*/  SYNCS.EXCH.64 URZ, [UR5+0x1a8], UR12 ;  /* 0x0001a80c05ff75b2 */ /* 0x0008640008000100 */
[----:B----4-:R-:W-:Y:S01]  /*0e70*/  NOP ;  /* 0x0000000000007918 */ /* 0x010fe20000000000 */
.L_x_15:
[----:B------:R-:W-:Y:S01]  /*0e80*/  VOTEU.ALL UP1, P1 ;  /* 0x0000000000ff7886 */ /* 0x000fe20000820000 */
[----:B--23--:R-:W2:Y:S01]  /*0e90*/  LDCU UR5, c[0x0][0x36c] ;  /* 0x00006d80ff0577ac */ /* 0x00cea20008000800 */
[----:B------:R-:W-:Y:S01]  /*0ea0*/  NOP ;  /* 0x0000000000007918 */ /* 0x000fe20000000000 */
[----:B------:R-:W-:Y:S01]  /*0eb0*/  LOP3.LUT R10, R72, 0x1f, RZ, 0xc0, !PT ;  /* 0x0000001f480a7812 */ /* 0x000fe200078ec0ff */
[----:B------:R-:W-:Y:S01]  /*0ec0*/  UMOV UR12, 0x20 ;  /* 0x00000020000c7882 */ /* 0x000fe20000000000 */
[----:B------:R-:W-:Y:S01]  /*0ed0*/  @!UP1 UMOV UR4, 0x400 ;  /* 0x0000040000049882 */ /* 0x000fe20000000000 */
[----:B------:R-:W-:-:S04]  /*0ee0*/  @!UP1 UIADD3 UR12, UPT, UPT, -UR12, 0x100000, URZ ;  /* 0x001000000c0c9890 */ /* 0x000fc8000fffe1ff */
[----:B------:R-:W-:Y:S02]  /*0ef0*/  @!UP1 USHF.L.U32 UR13, UR12, 0xb, URZ ;  /* 0x0000000b0c0d9899 */ /* 0x000fe400080006ff */
[----:B------:R-:W-:Y:S02]  /*0f00*/  @!UP1 USHF.L.U32 UR12, UR12, 0x1, URZ ;  /* 0x000000010c0c9899 */ /* 0x000fe400080006ff */
[----:B------:R-:W-:Y:S01]  /*0f10*/  @!UP1 ULEA UR4, UR37, UR4, 0x18 ;  /* 0x0000000425049291 */ /* 0x000fe2000f8ec0ff */
[----:B------:R-:W-:Y:S01]  /*0f20*/  VOTEU.ALL UP1, P1 ;  /* 0x0000000000ff7886 */ /* 0x000fe20000820000 */
[----:B------:R-:W-:Y:S01]  /*0f30*/  UISETP.NE.AND UP4, UPT, UR10, URZ, UPT ;  /* 0x000000ff0a00728c */ /* 0x000fe2000bf85270 */
[----:B------:R-:W3:Y:S09]  /*0f40*/  FENCE.VIEW.ASYNC.S ;  /* 0x00000000000073c6 */ /* 0x000ef20000000000 */
[----:B---3--:R3:W4:Y:S01]  /*0f50*/  @!UP1 SYNCS.EXCH.64 URZ, [UR4+0x1b0], UR12 ;  /* 0x0001b00c04ff95b2 */ /* 0x0087220008000100 */
[----:B--2---:R-:W-:-:S09]  /*0f60*/  UISETP.EQ.U32.AND UP1, UPT, UR5, 0x1, UPT ;  /* 0x000000010500788c */ /* 0x004fd2000bf22070 */
[----:B------:R-:W-:Y:S05]  /*0f70*/  BRA.U !UP1, `(.L_x_16) ;  /* 0x0000000109087547 */ /* 0x000fea000b800000 */
[----:B-1--4-:R-:W-:Y:S01]  /*0f80*/  UCGABAR_ARV ;  /* 0x00000000000079c7 */ /* 0x012fe20008000000 */
[----:B------:R-:W-:Y:S05]  /*0f90*/  BRA `(.L_x_17) ;  /* 0x0000000000047947 */ /* 0x000fea0003800000 */
.L_x_16:
[----:B-1--4-:R-:W-:Y:S01]  /*0fa0*/  NOP ;  /* 0x0000000000007918 */ /* 0x012fe20000000000 */
.L_x_17:
[----:B------:R-:W1:Y:S01]  /*0fb0*/  S2R R11, SR_CTAID.X ;  /* 0x00000000000b7919 */ /* 0x000e620000002500 */
[----:B------:R-:W-:-:S05]  /*0fc0*/  CS2R.32 R60, SR_CgaSize ;  /* 0x00000000003c7805 */ /* 0x000fca0000008a00 */
[----:B------:R-:W-:-:S05]  /*0fd0*/  IMAD R60, R60, -0xa0, RZ ;  /* 0xffffff603c3c7824 */ /* 0x000fca00078e02ff */
[----:B------:R-:W-:-:S14]  /*0fe0*/  R2UR UR5, R60 ;  /* 0x000000003c0572ca */ /* 0x000fdc00000e0000 */
[----:B------:R-:W2:Y:S01]  /*0ff0*/  LDCU UR5, c[0x0][UR5+0x2b0] ;  /* 0x00005600050577ac */ /* 0x000ea20008000800 */
[----:B------:R-:W-:-:S05]  /*1000*/  CS2R.32 R0, SR_CgaSize ;  /* 0x0000000000007805 */ /* 0x000fca0000008a00 */
[----:B------:R-:W-:-:S06]  /*1010*/  IMAD R0, R0, -0xa0, RZ ;  /* 0xffffff6000007824 */ /* 0x000fcc00078e02ff */
[----:B------:R-:W4:Y:S01]  /*1020*/  LDC R0, c[0x0][R0+0x2a0] ;  /* 0x0000a80000007b82 */ /* 0x000f220000000800 */
[----:B------:R-:W-:Y:S01]  /*1030*/  PRMT R8, RZ, 0x7610, R8 ;  /* 0x00007610ff087816 */ /* 0x000fe20000000008 */
[----:B------:R-:W2:Y:S01]  /*1040*/  S2R R20, SR_CTAID.Y ;  /* 0x0000000000147919 */ /* 0x000ea20000002600 */
[----:B------:R-:W-:-:S05]  /*1050*/  CS2R.32 R60, SR_CgaSize ;  /* 0x00000000003c7805 */ /* 0x000fca0000008a00 */
[----:B------:R-:W-:-:S05]  /*1060*/  IMAD R60, R60, -0xa0, RZ ;  /* 0xffffff603c3c7824 */ /* 0x000fca00078e02ff */
[----:B---3--:R-:W-:-:S14]  /*1070*/  R2UR UR4, R60 ;  /* 0x000000003c0472ca */ /* 0x008fdc00000e0000 */
[----:B------:R-:W3:Y:S01]  /*1080*/  LDCU UR4, c[0x0][UR4+0x2b4] ;  /* 0x00005680040477ac */ /* 0x000ee20008000800 */
[----:B------:R-:W-:Y:S01]  /*1090*/  UISETP.NE.AND UP2, UPT, UR10, 0x2, UPT ;  /* 0x000000020a00788c */ /* 0x000fe2000bf45270 */
[----:B------:R-:W2:Y:S01]  /*10a0*/  LDC R9, c[0x0][0xb24] ;  /* 0x0002c900ff097b82 */ /* 0x000ea20000000800 */
[----:B------:R-:W-:-:S05]  /*10b0*/  CS2R.32 R58, SR_CgaSize ;  /* 0x00000000003a7805 */ /* 0x000fca0000008a00 */
[----:B------:R-:W-:-:S06]  /*10c0*/  IMAD R58, R58, -0xa0, RZ ;  /* 0xffffff603a3a7824 */ /* 0x000fcc00078e02ff */
[----:B------:R-:W4:Y:S08]  /*10d0*/  LDC R58, c[0x0][R58+0x2a4] ;  /* 0x0000a9003a3a7b82 */ /* 0x000f300000000800 */
[----:B------:R-:W4:Y:S01]  /*10e0*/  LDC R26, c[0x0][0xb24] ;  /* 0x0002c900ff1a7b82 */ /* 0x000f220000000800 */
[----:B-1----:R-:W-:Y:S01]  /*10f0*/  I2FP.F32.U32 R4, R11 ;  /* 0x0000000b00047245 */ /* 0x002fe20000201000 */
[----:B------:R-:W-:-:S06]  /*1100*/  IMAD.MOV.U32 R21, RZ, RZ, R11 ;  /* 0x000000ffff157224 */ /* 0x000fcc00078e000b */
[----:B------:R-:W1:Y:S01]  /*1110*/  S2UR UR36, SR_CTAID.Z ;  /* 0x00000000002479c3 */ /* 0x000e620000002700 */
[----:B--2---:R-:W-:Y:S02]  /*1120*/  ISETP.GE.AND P0, PT, R9, 0x1, PT ;  /* 0x000000010900780c */ /* 0x004fe40003f06270 */
[----:B------:R-:W-:Y:S01]  /*1130*/  I2FP.F32.U32 R2, R20 ;  /* 0x0000001400027245 */ /* 0x000fe20000201000 */
[----:B------:R-:W-:-:S04]  /*1140*/  FMUL R4, R4, UR5 ;  /* 0x0000000504047c20 */ /* 0x000fc80008400000 */
[----:B---3--:R-:W-:Y:S01]  /*1150*/  FMUL R2, R2, UR4 ;  /* 0x0000000402027c20 */ /* 0x008fe20008400000 */
[----:B------:R-:W2:Y:S01]  /*1160*/  F2I.U32.TRUNC.NTZ R60, R4 ;  /* 0x00000004003c7305 */ /* 0x000ea2000020f000 */
[----:B------:R-:W3:Y:S07]  /*1170*/  LDCU UR4, c[0x0][0xb30] ;  /* 0x00016600ff0477ac */ /* 0x000eee0008000800 */
[----:B------:R-:W1:Y:S01]  /*1180*/  F2I.U32.TRUNC.NTZ R3, R2 ;  /* 0x0000000200037305 */ /* 0x000e62000020f000 */
[----:B--2---:R-:W-:-:S04]  /*1190*/  IMAD.MOV R60, RZ, RZ, -R60 ;  /* 0x000000ffff3c7224 */ /* 0x004fc800078e0a3c */
[----:B----4-:R-:W-:Y:S01]  /*11a0*/  IMAD R60, R0, R60, R11 ;  /* 0x0000003c003c7224 */ /* 0x010fe200078e020b */
[----:B------:R-:W-:Y:S01]  /*11b0*/  PRMT R0, RZ, 0x7610, R0 ;  /* 0x00007610ff007816 */ /* 0x000fe20000000000 */
[----:B---3--:R-:W-:Y:S01]  /*11c0*/  UISETP.NE.AND UP3, UPT, UR4, 0x1, UPT ;  /* 0x000000010400788c */ /* 0x008fe2000bf65270 */
[----:B-1----:R-:W-:-:S05]  /*11d0*/  IADD3 R3, PT, PT, -R3, RZ, RZ ;  /* 0x000000ff03037210 */ /* 0x002fca0007ffe1ff */
[----:B------:R-:W-:Y:S01]  /*11e0*/  IMAD R58, R58, R3, R20 ;  /* 0x000000033a3a7224 */ /* 0x000fe200078e0214 */
[----:B------:R-:W-:Y:S06]  /*11f0*/  BRA.U UP4, `(.L_x_18) ;  /* 0x0000000104247547 */ /* 0x000fec000b800000 */
[----:B------:R-:W-:Y:S01]  /*1200*/  ISETP.NE.AND P1, PT, R58, RZ, PT ;  /* 0x000000ff3a00720c */ /* 0x000fe20003f25270 */
[----:B------:R-:W-:Y:S01]  /*1210*/  IMAD.MOV.U32 R0, RZ, RZ, 0x3 ;  /* 0x00000003ff007424 */ /* 0x000fe200078e00ff */
[C---:B------:R-:W-:Y:S02]  /*1220*/  LOP3.LUT R3, R60.reuse, 0xfffffffe, RZ, 0xc0, !PT ;  /* 0xfffffffe3c037812 */ /* 0x040fe400078ec0ff */
[----:B------:R-:W-:Y:S02]  /*1230*/  ISETP.LT.U32.OR P1, PT, R60, 0x2, !P1 ;  /* 0x000000023c00780c */ /* 0x000fe40004f21470 */
[----:B------:R-:W-:Y:S02]  /*1240*/  SHF.L.U32 R0, R0, R3, RZ ;  /* 0x0000000300007219 */ /* 0x000fe400000006ff */
[----:B------:R-:W-:Y:S02]  /*1250*/  SEL R5, RZ, 0x1, !P1 ;  /* 0x00000001ff057807 */ /* 0x000fe40004800000 */
[----:B------:R-:W-:-:S05]  /*1260*/  SEL R2, RZ, 0x2, !P1 ;  /* 0x00000002ff027807 */ /* 0x000fca0004800000 */
[----:B------:R-:W-:-:S05]  /*1270*/  IMAD.IADD R2, R5, 0x1, R2 ;  /* 0x0000000105027824 */ /* 0x000fca00078e0202 */
[----:B------:R-:W-:Y:S02]  /*1280*/  PRMT R8, R2, 0x7610, R8 ;  /* 0x0000761002087816 */ /* 0x000fe40000000008 */
.L_x_18:
[----:B------:R-:W-:Y:S05]  /*1290*/  @!P0 BRA `(.L_x_19) ;  /* 0x0000000000b88947 */ /* 0x000fea0003800000 */
[----:B------:R-:W1:Y:S01]  /*12a0*/  LDC.64 R4, c[0x0][0xb18] ;  /* 0x0002c600ff047b82 */ /* 0x000e620000000a00 */
[----:B------:R-:W-:-:S07]  /*12b0*/  ISETP.NE.AND P0, PT, R9, 0x1, PT ;  /* 0x000000010900780c */ /* 0x000fce0003f05270 */
[----:B------:R-:W2:Y:S08]  /*12c0*/  LDC R14, c[0x0][0xb0c] ;  /* 0x0002c300ff0e7b82 */ /* 0x000eb00000000800 */
[----:B------:R-:W3:Y:S08]  /*12d0*/  LDC R13, c[0x0][0x370] ;  /* 0x0000dc00ff0d7b82 */ /* 0x000ef00000000800 */
[----:B------:R-:W4:Y:S01]  /*12e0*/  LDC R16, c[0x0][0x374] ;  /* 0x0000dd00ff107b82 */ /* 0x000f220000000800 */
[----:B-1----:R-:W-:-:S07]  /*12f0*/  ISETP.NE.AND P1, PT, R4, 0x1, PT ;  /* 0x000000010400780c */ /* 0x002fce0003f25270 */
[----:B------:R-:W3:Y:S01]  /*1300*/  LDC.64 R6, c[0x0][0xb10] ;  /* 0x0002c400ff067b82 */ /* 0x000ee20000000a00 */
[----:B--2---:R-:W-:-:S07]  /*1310*/  ISETP.NE.AND P2, PT, R14, 0x1, PT ;  /* 0x000000010e00780c */ /* 0x004fce0003f45270 */
[----:B------:R-:W1:Y:S08]  /*1320*/  LDC R12, c[0x0][0xb20] ;  /* 0x0002c800ff0c7b82 */ /* 0x000e700000000800 */
[----:B------:R-:W2:Y:S01]  /*1330*/  LDC.64 R2, c[0x0][0xb28] ;  /* 0x0002ca00ff027b82 */ /* 0x000ea20000000a00 */
[----:B----4-:R-:W-:-:S04]  /*1340*/  IMAD.HI.U32 R15, R16, R5, RZ ;  /* 0x00000005100f7227 */ /* 0x010fc800078e00ff */
[----:B------:R-:W-:-:S04]  /*1350*/  IMAD.HI.U32 R5, R20, R5, RZ ;  /* 0x0000000514057227 */ /* 0x000fc800078e00ff */
[----:B---3--:R-:W-:-:S04]  /*1360*/  IMAD.HI.U32 R18, R13, R6, RZ ;  /* 0x000000060d127227 */ /* 0x008fc800078e00ff */
[C---:B------:R-:W-:Y:S01]  /*1370*/  IMAD.HI.U32 R22, R11.reuse, R6, RZ ;  /* 0x000000060b167227 */ /* 0x040fe200078e00ff */
[-C--:B------:R-:W-:Y:S02]  /*1380*/  @P2 SHF.R.U32.HI R13, RZ, R7.reuse, R18 ;  /* 0x00000007ff0d2219 */ /* 0x080fe40000011612 */
[-C--:B-1----:R-:W-:Y:S02]  /*1390*/  @P1 SHF.R.U32.HI R16, RZ, R12.reuse, R15 ;  /* 0x0000000cff101219 */ /* 0x082fe4000001160f */
[----:B------:R-:W-:Y:S02]  /*13a0*/  SHF.R.U32.HI R5, RZ, R12, R5 ;  /* 0x0000000cff057219 */ /* 0x000fe40000011605 */
[----:B------:R-:W-:Y:S02]  /*13b0*/  SHF.R.U32.HI R22, RZ, R7, R22 ;  /* 0x00000007ff167219 */ /* 0x000fe40000011616 */
[----:B------:R-:W-:Y:S01]  /*13c0*/  SEL R5, R20, R5, !P1 ;  /* 0x0000000514057207 */ /* 0x000fe20004800000 */
[----:B--2---:R-:W-:Y:S01]  /*13d0*/  IMAD.HI.U32 R18, R16, R2, RZ ;  /* 0x0000000210127227 */ /* 0x004fe200078e00ff */
[----:B------:R-:W-:-:S02]  /*13e0*/  SEL R21, R11, R22, !P2 ;  /* 0x000000160b157207 */ /* 0x000fc40005000000 */
[----:B------:R-:W-:Y:S01]  /*13f0*/  IADD3 R7, PT, PT, -R5, RZ, RZ ;  /* 0x000000ff05077210 */ /* 0x000fe20007ffe1ff */
[----:B------:R-:W-:Y:S01]  /*1400*/  IMAD.HI.U32 R6, R13, R2, RZ ;  /* 0x000000020d067227 */ /* 0x000fe200078e00ff */
[----:B------:R-:W-:-:S03]  /*1410*/  @P0 SHF.R.U32.HI R16, RZ, R3, R18 ;  /* 0x00000003ff100219 */ /* 0x000fc60000011612 */
[----:B------:R-:W-:Y:S01]  /*1420*/  IMAD R7, R4, R7, R20 ;  /* 0x0000000704077224 */ /* 0x000fe200078e0214 */
[----:B------:R-:W-:Y:S01]  /*1430*/  @P0 SHF.R.U32.HI R13, RZ, R3, R6 ;  /* 0x00000003ff0d0219 */ /* 0x000fe20000011606 */
[----:B------:R-:W-:-:S04]  /*1440*/  IMAD R16, R16, R9, RZ ;  /* 0x0000000910107224 */ /* 0x000fc800078e02ff */
[----:B------:R-:W-:Y:S01]  /*1450*/  IMAD R6, R13, R9, RZ ;  /* 0x000000090d067224 */ /* 0x000fe200078e02ff */
[----:B------:R-:W-:-:S04]  /*1460*/  ISETP.GE.AND P1, PT, R5, R16, PT ;  /* 0x000000100500720c */ /* 0x000fc80003f26270 */
[----:B------:R-:W-:Y:S01]  /*1470*/  ISETP.GE.OR P1, PT, R21, R6, P1 ;  /* 0x000000061500720c */ /* 0x000fe20000f26670 */
[----:B------:R-:W-:-:S05]  /*1480*/  IMAD.HI.U32 R6, R5, R2, RZ ;  /* 0x0000000205067227 */ /* 0x000fca00078e00ff */
[----:B------:R-:W-:-:S04]  /*1490*/  SHF.R.U32.HI R6, RZ, R3, R6 ;  /* 0x00000003ff067219 */ /* 0x000fc80000011606 */
[----:B------:R-:W-:-:S03]  /*14a0*/  SEL R6, R5, R6, !P0 ;  /* 0x0000000605067207 */ /* 0x000fc60004000000 */
[----:B------:R-:W-:Y:S01]  /*14b0*/  @!P1 IMAD.HI.U32 R12, R21, R2, RZ ;  /* 0x00000002150c9227 */ /* 0x000fe200078e00ff */
[----:B------:R-:W-:-:S04]  /*14c0*/  IADD3 R2, PT, PT, -R6, RZ, RZ ;  /* 0x000000ff06027210 */ /* 0x000fc80007ffe1ff */
[----:B------:R-:W-:Y:S01]  /*14d0*/  @!P1 SHF.R.U32.HI R12, RZ, R3, R12 ;  /* 0x00000003ff0c9219 */ /* 0x000fe2000001160c */
[----:B------:R-:W-:-:S03]  /*14e0*/  IMAD R2, R9, R2, R5 ;  /* 0x0000000209027224 */ /* 0x000fc600078e0205 */
[----:B------:R-:W-:-:S05]  /*14f0*/  @!P1 SEL R3, R21, R12, !P0 ;  /* 0x0000000c15039207 */ /* 0x000fca0004000000 */
[--C-:B------:R-:W-:Y:S02]  /*1500*/  @!P1 IMAD.IADD R6, R6, 0x1, -R3.reuse ;  /* 0x0000000106069824 */ /* 0x100fe400078e0a03 */
[----:B------:R-:W-:Y:S01]  /*1510*/  @!P1 IMAD R3, R2, R13, R3 ;  /* 0x0000000d02039224 */ /* 0x000fe200078e0203 */
[----:B------:R-:W-:Y:S01]  /*1520*/  IADD3 R2, PT, PT, -R21, RZ, RZ ;  /* 0x000000ff15027210 */ /* 0x000fe20007ffe1ff */
[----:B------:R-:W-:Y:S02]  /*1530*/  @!P1 IMAD R5, R6, R9, R21 ;  /* 0x0000000906059224 */ /* 0x000fe400078e0215 */
[----:B------:R-:W-:Y:S02]  /*1540*/  @!P1 IMAD.MOV.U32 R21, RZ, RZ, R3 ;  /* 0x000000ffff159224 */ /* 0x000fe400078e0003 */
[----:B------:R-:W-:Y:S02]  /*1550*/  IMAD R2, R14, R2, R11 ;  /* 0x000000020e027224 */ /* 0x000fe400078e020b */
[----:B------:R-:W-:-:S02]  /*1560*/  IMAD R20, R5, R4, R7 ;  /* 0x0000000405147224 */ /* 0x000fc400078e0207 */
[----:B------:R-:W-:Y:S02]  /*1570*/  IMAD R21, R21, R14, R2 ;  /* 0x0000000e15157224 */ /* 0x000fe400078e0202 */
.L_x_19:
[----:B------:R-:W-:Y:S05]  /*1580*/  BRA.U UP3, `(.L_x_20) ;  /* 0x0000000103407547 */ /* 0x000fea000b800000 */
[----:B------:R-:W1:Y:S08]  /*1590*/  LDC.64 R4, c[0x0][0xb10] ;  /* 0x0002c400ff047b82 */ /* 0x000e700000000a00 */
[----:B------:R-:W2:Y:S08]  /*15a0*/  LDC.64 R2, c[0x0][0xb18] ;  /* 0x0002c600ff027b82 */ /* 0x000eb00000000a00 */
[----:B------:R-:W3:Y:S08]  /*15b0*/  LDC R6, c[0x0][0xb20] ;  /* 0x0002c800ff067b82 */ /* 0x000ef00000000800 */
[----:B------:R-:W4:Y:S01]  /*15c0*/  LDC R12, c[0x0][0xb0c] ;  /* 0x0002c300ff0c7b82 */ /* 0x000f220000000800 */
[----:B-1----:R-:W-:-:S05]  /*15d0*/  IMAD.HI.U32 R4, R21, R4, RZ ;  /* 0x0000000415047227 */ /* 0x002fca00078e00ff */
[----:B------:R-:W-:Y:S01]  /*15e0*/  SHF.R.U32.HI R4, RZ, R5, R4 ;  /* 0x00000005ff047219 */ /* 0x000fe20000011604 */
[----:B--2---:R-:W-:Y:S01]  /*15f0*/  IMAD.HI.U32 R3, R20, R3, RZ ;  /* 0x0000000314037227 */ /* 0x004fe200078e00ff */
[----:B------:R-:W-:-:S04]  /*1600*/  ISETP.NE.AND P0, PT, R2, 0x1, PT ;  /* 0x000000010200780c */ /* 0x000fc80003f05270 */
[----:B---3--:R-:W-:-:S04]  /*1610*/  SHF.R.U32.HI R3, RZ, R6, R3 ;  /* 0x00000006ff037219 */ /* 0x008fc80000011603 */
[----:B------:R-:W-:Y:S02]  /*1620*/  SEL R3, R20, R3, !P0 ;  /* 0x0000000314037207 */ /* 0x000fe40004000000 */
[----:B----4-:R-:W-:-:S04]  /*1630*/  ISETP.NE.AND P1, PT, R12, 0x1, PT ;  /* 0x000000010c00780c */ /* 0x010fc80003f25270 */
[----:B------:R-:W-:-:S05]  /*1640*/  SEL R6, R21, R4, !P1 ;  /* 0x0000000415067207 */ /* 0x000fca0004800000 */
[----:B------:R-:W-:Y:S02]  /*1650*/  IMAD.IADD R4, R3, 0x1, -R6 ;  /* 0x0000000103047824 */ /* 0x000fe400078e0a06 */
[----:B------:R-:W-:Y:S02]  /*1660*/  IMAD.IADD R3, R6, 0x1, -R3 ;  /* 0x0000000106037824 */ /* 0x000fe400078e0a03 */
[----:B------:R-:W-:Y:S02]  /*1670*/  IMAD R21, R4, R12, R21 ;  /* 0x0000000c04157224 */ /* 0x000fe400078e0215 */
[----:B------:R-:W-:Y:S02]  /*1680*/  IMAD R20, R3, R2, R20 ;  /* 0x0000000203147224 */ /* 0x000fe400078e0214 */
.L_x_20:
[----:B------:R-:W-:Y:S05]  /*1690*/  BRA.U !UP1, `(.L_x_21) ;  /* 0x00000001090c7547 */ /* 0x000fea000b800000 */
[----:B------:R-:W-:Y:S01]  /*16a0*/  UCGABAR_WAIT ;  /* 0x0000000000007dc7 */ /* 0x000fe20008000000 */
[----:B------:R-:W-:Y:S01]  /*16b0*/  CCTL.IVALL ;  /* 0x00000000ff00798f */ /* 0x000fe20002000000 */
[----:B------:R-:W-:Y:S05]  /*16c0*/  BRA `(.L_x_22) ;  /* 0x0000000000047947 */ /* 0x000fea0003800000 */
.L_x_21:
[----:B------:R-:W-:Y:S06]  /*16d0*/  BAR.SYNC.DEFER_BLOCKING 0x0 ;  /* 0x0000000000007b1d */ /* 0x000fec0000010000 */
.L_x_22:
[----:B------:R-:W-:Y:S05]  /*16e0*/  BRA.U UP2, `(.L_x_23) ;  /* 0x0000001902407547 */ /* 0x000fea000b800000 */
[----:B------:R-:W1:Y:S01]  /*16f0*/  LDCU UR7, c[0x0][0x38c] ;  /* 0x00007180ff0777ac */ /* 0x000e620008000800 */
[----:B------:R-:W2:Y:S01]  /*1700*/  LDC R9, c[0x0][0x370] ;  /* 0x0000dc00ff097b82 */ /* 0x000ea20000000800 */
[----:B------:R-:W-:Y:S01]  /*1710*/  PLOP3.LUT P1, PT, PT, PT, UP5, 0x80, 0x8 ;  /* 0x000000000008781c */ /* 0x000fe20003f2f058 */
[----:B------:R-:W-:Y:S01]  /*1720*/  HFMA2 R12, -RZ, RZ, 0, 0 ;  /* 0x00000000ff0c7431 */ /* 0x000fe200000001ff */
[----:B------:R-:W-:Y:S01]  /*1730*/  UISETP.NE.AND UP1, UPT, UR10, URZ, UPT ;  /* 0x000000ff0a00728c */ /* 0x000fe2000bf25270 */
[----:B------:R-:W-:Y:S01]  /*1740*/  ISETP.NE.AND P4, PT, R10, RZ, P5 ;  /* 0x000000ff0a00720c */ /* 0x000fe20002f85270 */
[C---:B------:R-:W-:Y:S01]  /*1750*/  IMAD.SHL.U32 R16, R11.reuse, 0x40, RZ ;  /* 0x000000400b107824 */ /* 0x040fe200078e00ff */
[----:B------:R-:W-:Y:S01]  /*1760*/  LOP3.LUT R17, R11, 0x1, RZ, 0xc0, !PT ;  /* 0x000000010b117812 */ /* 0x000fe200078ec0ff */
[----:B------:R-:W-:Y:S01]  /*1770*/  IMAD.MOV.U32 R15, RZ, RZ, 0x1 ;  /* 0x00000001ff0f7424 */ /* 0x000fe200078e00ff */
[----:B------:R-:W3:Y:S01]  /*1780*/  LDC R0, c[0x0][0x374] ;  /* 0x0000dd00ff007b82 */ /* 0x000ee20000000800 */
[----:B------:R-:W-:Y:S01]  /*1790*/  PLOP3.LUT P1, PT, P1, PT, PT, 0x8, 0x80 ;  /* 0x000000000080781c */ /* 0x000fe20000f2e170 */
[----:B------:R-:W-:Y:S01]  /*17a0*/  IMAD.MOV.U32 R14, RZ, RZ, RZ ;  /* 0x000000ffff0e7224 */ /* 0x000fe200078e00ff */
[----:B------:R-:W-:Y:S01]  /*17b0*/  MOV R8, 0x1 ;  /* 0x0000000100087802 */ /* 0x000fe20000000f00 */
[----:B------:R-:W-:Y:S01]  /*17c0*/  IMAD.MOV.U32 R10, RZ, RZ, RZ ;  /* 0x000000ffff0a7224 */ /* 0x000fe200078e00ff */
[----:B------:R-:W4:Y:S01]  /*17d0*/  LDCU.64 UR22, c[0x0][0x348] ;  /* 0x00006900ff1677ac */ /* 0x000f220008000a00 */
[----:B-1----:R-:W-:-:S02]  /*17e0*/  UIADD3 UR4, UPT, UPT, UR7, 0x3f, URZ ;  /* 0x0000003f07047890 */ /* 0x002fc4000fffe0ff */
[----:B------:R-:W-:Y:S02]  /*17f0*/  USEL UR24, UR6, 0x2, UP1 ;  /* 0x0000000206187887 */ /* 0x000fe40008800000 */
[----:B------:R-:W-:Y:S01]  /*1800*/  USHF.R.S32.HI UR14, URZ, 0x1f, UR4 ;  /* 0x0000001fff0e7899 */ /* 0x000fe20008011404 */
[----:B------:R-:W-:-:S03]  /*1810*/  UMOV UR25, URZ ;  /* 0x000000ff00197c82 */ /* 0x000fc60008000000 */
[----:B------:R-:W-:Y:S02]  /*1820*/  ULEA.HI UR14, UR14, UR4, URZ, 0x6 ;  /* 0x000000040e0e7291 */ /* 0x000fe4000f8f30ff */
[----:B------:R-:W-:Y:S02]  /*1830*/  UIADD3 UR4, UPT, UPT, UR7, -0x1, URZ ;  /* 0xffffffff07047890 */ /* 0x000fe4000fffe0ff */
[----:B------:R-:W-:Y:S02]  /*1840*/  USHF.R.S32.HI UR14, URZ, 0x6, UR14 ;  /* 0x00000006ff0e7899 */ /* 0x000fe4000801140e */
[----:B------:R-:W-:Y:S02]  /*1850*/  UISETP.GE.U32.AND UP2, UPT, UR4, -0x7f, UPT ;  /* 0xffffff810400788c */ /* 0x000fe4000bf46070 */
[----:B------:R-:W-:Y:S02]  /*1860*/  UISETP.LT.U32.AND UP0, UPT, UR14, 0xf, UPT ;  /* 0x0000000f0e00788c */ /* 0x000fe4000bf01070 */
[----:B------:R-:W-:-:S02]  /*1870*/  UIADD3 UR7, UPT, UPT, UR7, 0x7e, URZ ;  /* 0x0000007e07077890 */ /* 0x000fc4000fffe0ff */
[----:B------:R-:W-:-:S04]  /*1880*/  USEL UR13, UR14, 0xf, UP0 ;  /* 0x0000000f0e0d7887 */ /* 0x000fc80008000000 */
[----:B------:R-:W-:Y:S02]  /*1890*/  UIADD3 UR21, UPT, UPT, UR13, -0x1, URZ ;  /* 0xffffffff0d157890 */ /* 0x000fe4000fffe0ff */
[----:B------:R-:W-:Y:S02]  /*18a0*/  @UP2 UIADD3 UR21, UPT, UPT, UR13, URZ, URZ ;  /* 0x000000ff0d152290 */ /* 0x000fe4000fffe0ff */
[----:B------:R-:W-:Y:S02]  /*18b0*/  UIADD3 UR26, UPT, UPT, UR14, -UR13, URZ ;  /* 0x8000000d0e1a7290 */ /* 0x000fe4000fffe0ff */
[----:B------:R-:W-:Y:S02]  /*18c0*/  UIADD3 UR15, UPT, UPT, UR21, 0x1, URZ ;  /* 0x00000001150f7890 */ /* 0x000fe4000fffe0ff */
[----:B--2-4-:R-:W-:-:S12]  /*18d0*/  UIADD3 UR21, UPT, UPT, -UR21, URZ, URZ ;  /* 0x000000ff15157290 */ /* 0x014fd8000fffe1ff */
.L_x_43:
[----:B------:R-:W-:Y:S01]  /*18e0*/  UISETP.NE.AND UP0, UPT, UR37, URZ, UPT ;  /* 0x000000ff2500728c */ /* 0x000fe2000bf05270 */
[----:B------:R-:W1:Y:S08]  /*18f0*/  S2UR UR37, SR_CgaCtaId ;  /* 0x00000000002579c3 */ /* 0x000e700000008800 */
[----:B------:R-:W-:Y:S05]  /*1900*/  BRA.U UP0, `(.L_x_24) ;  /* 0x0000000100347547 */ /* 0x000fea000b800000 */
[----:B------:R-:W2:Y:S01]  /*1910*/  S2R R2, SR_CgaCtaId ;  /* 0x0000000000027919 */ /* 0x000ea20000008800 */
[----:B------:R-:W-:-:S04]  /*1920*/  MOV R3, 0x400 ;  /* 0x0000040000037802 */ /* 0x000fc80000000f00 */
[----:B--2---:R-:W-:Y:S02]  /*1930*/  LEA R3, R2, R3, 0x18 ;  /* 0x0000000302037211 */ /* 0x004fe400078ec0ff */
[----:B------:R-:W-:-:S03]  /*1940*/  SHF.L.U32 R2, R8, 0x1f, RZ ;  /* 0x0000001f08027819 */ /* 0x000fc600000006ff */
[----:B------:R-:W-:-:S04]  /*1950*/  IMAD R3, R10, 0x8, R3 ;  /* 0x000000080a037824 */ /* 0x000fc800078e0203 */
[----:B------:R-:W2:Y:S02]  /*1960*/  SYNCS.PHASECHK.TRANS64.TRYWAIT P0, [R3+URZ+0x1a0], R2 ;  /* 0x0001a002030075a7 */ /* 0x000ea400080011ff */
[----:B--2---:R-:W-:Y:S05]  /*1970*/  @!P0 BRA `(.L_x_25) ;  /* 0x0000006800f48947 */ /* 0x004fea0003800000 */
.L_x_152:
[----:B------:R-:W-:Y:S01]  /*1980*/  VIADD R10, R10, 0x1 ;  /* 0x000000010a0a7836 */ /* 0x000fe20000000000 */
[----:B------:R2:W-:Y:S04]  /*1990*/  SYNCS.ARRIVE.TRANS64.A1T0 RZ, [R3+URZ+0x190], RZ ;  /* 0x000190ff03ff79a7 */ /* 0x0005e800081000ff */
[----:B------:R-:W-:-:S04]  /*19a0*/  ISETP.NE.AND P0, PT, R10, 0x2, PT ;  /* 0x000000020a00780c */ /* 0x000fc80003f05270 */
[----:B------:R-:W-:Y:S02]  /*19b0*/  SEL R10, R10, RZ, P0 ;  /* 0x000000ff0a0a7207 */ /* 0x000fe40000000000 */
[----:B--2---:R-:W-:-:S04]  /*19c0*/  SEL R3, RZ, 0x1, P0 ;  /* 0x00000001ff037807 */ /* 0x004fc80000000000 */
[----:B------:R-:W-:-:S07]  /*19d0*/  LOP3.LUT R8, R8, R3, RZ, 0x3c, !PT ;  /* 0x0000000308087212 */ /* 0x000fce00078e3cff */
.L_x_24:
[----:B------:R-:W-:Y:S01]  /*19e0*/  UMOV UR4, 0x400 ;  /* 0x0000040000047882 */ /* 0x000fe20000000000 */
[----:B------:R-:W-:Y:S01]  /*19f0*/  LEA.HI R3, R21, R21, RZ, 0x1 ;  /* 0x0000001515037211 */ /* 0x000fe200078f08ff */
[----:B-1----:R-:W-:Y:S01]  /*1a00*/  ULEA UR4, UR37, UR4, 0x18 ;  /* 0x0000000425047291 */ /* 0x002fe2000f8ec0ff */
[----:B------:R-:W-:Y:S01]  /*1a10*/  SHF.L.U32 R2, R15, 0x1f, RZ ;  /* 0x0000001f0f027819 */ /* 0x000fe200000006ff */
[----:B------:R-:W-:Y:S01]  /*1a20*/  IMAD R20, R20, 0x2, R17 ;  /* 0x0000000214147824 */ /* 0x000fe200078e0211 */
[----:B------:R-:W-:Y:S01]  /*1a30*/  UISETP.GE.U32.AND UP0, UPT, UR7, 0x7f, UPT ;  /* 0x0000007f0700788c */ /* 0x000fe2000bf06070 */
[----:B------:R-:W-:Y:S01]  /*1a40*/  IMAD.SHL.U32 R3, R3, 0x40, RZ ;  /* 0x0000004003037824 */ /* 0x000fe200078e00ff */
[----:B------:R-:W-:Y:S01]  /*1a50*/  ULEA UR5, UR25, UR4, 0x3 ;  /* 0x0000000419057291 */ /* 0x000fe2000f8e18ff */
[----:B------:R-:W-:Y:S01]  /*1a60*/  R2UR UR35, R16 ;  /* 0x00000000102372ca */ /* 0x000fe200000e0000 */
[----:B------:R-:W-:Y:S01]  /*1a70*/  UMOV UR27, URZ ;  /* 0x000000ff001b7c82 */ /* 0x000fe20008000000 */
[----:B------:R-:W-:-:S02]  /*1a80*/  R2UR UR11, R20 ;  /* 0x00000000140b72ca */ /* 0x000fc400000e0000 */
[----:B------:R-:W-:-:S04]  /*1a90*/  LOP3.LUT R3, R3, 0xffffff80, RZ, 0xc0, !PT ;  /* 0xffffff8003037812 */ /* 0x000fc800078ec0ff */
[----:B------:R1:W2:Y:S01]  /*1aa0*/  SYNCS.PHASECHK.TRANS64.TRYWAIT P0, [UR5+0x78], R2 ;  /* 0x00007802ff0075a7 */ /* 0x0002a20008001105 */
[----:B------:R-:W-:-:S06]  /*1ab0*/  R2UR UR5, R3 ;  /* 0x00000000030572ca */ /* 0x000fcc00000e0000 */
[----:B------:R-:W-:-:S07]  /*1ac0*/  UIMAD UR11, UR11, 0x30, URZ ;  /* 0x000000300b0b78a4 */ /* 0x000fce000f8e02ff */
[----:B------:R-:W-:Y:S01]  /*1ad0*/  ULOP3.LUT UR35, UR5, 0x40, UR35, 0xf8, !UPT ;  /* 0x0000004005237892 */ /* 0x000fe2000f8ef823 */
[----:B------:R-:W-:Y:S11]  /*1ae0*/  BRA.U !UP0, `(.L_x_26) ;  /* 0x0000000108c07547 */ /* 0x000ff6000b800000 */
[----:B------:R-:W-:Y:S01]  /*1af0*/  UMOV UR16, UR21 ;  /* 0x0000001500107c82 */ /* 0x000fe20008000000 */
[----:B------:R-:W-:Y:S01]  /*1b00*/  UMOV UR6, UR25 ;  /* 0x0000001900067c82 */ /* 0x000fe20008000000 */
[----:B------:R-:W-:-:S05]  /*1b10*/  UMOV UR34, URZ ;  /* 0x000000ff00227c82 */ /* 0x000fca0008000000 */
.L_x_32:
[----:B------:R-:W-:Y:S01]  /*1b20*/  @P5 MOV R3, 0x7000 ;  /* 0x0000700000035802 */ /* 0x000fe20000000f00 */
[----:B------:R-:W-:Y:S01]  /*1b30*/  ULEA UR33, UR6, UR4, 0x3 ;  /* 0x0000000406217291 */ /* 0x000fe2000f8e18ff */
[----:B-12-4-:R-:W-:Y:S11]  /*1b40*/  @P0 BRA `(.L_x_27) ;  /* 0x00000000000c0947 */ /* 0x016ff60003800000 */
[----:B------:R-:W-:Y:S04]  /*1b50*/  SHF.L.U32 R5, R15, 0x1f, RZ ;  /* 0x0000001f0f057819 */ /* 0x000fe800000006ff */
[----:B------:R-:W2:Y:S02]  /*1b60*/  SYNCS.PHASECHK.TRANS64.TRYWAIT P0, [UR33+0x78], R5 ;  /* 0x00007805ff0075a7 */ /* 0x000ea40008001121 */
[----:B--2---:R-:W-:Y:S05]  /*1b70*/  @!P0 BRA `(.L_x_28) ;  /* 0x0000006800888947 */ /* 0x004fea0003800000 */
.L_x_27:
[----:B------:R2:W-:Y:S01]  /*1b80*/  @P5 SYNCS.ARRIVE.TRANS64 RZ, [UR33], R3 ;  /* 0x00000003ffff59a7 */ /* 0x0005e20008000021 */
[----:B------:R-:W-:Y:S02]  /*1b90*/  ULOP3.LUT UR5, UR24, 0x2, URZ, 0xfc, !UPT ;  /* 0x0000000218057892 */ /* 0x000fe4000f8efcff */
[----:B------:R-:W-:Y:S02]  /*1ba0*/  UIADD3 UR16, UPT, UPT, UR16, 0x1, URZ ;  /* 0x0000000110107890 */ /* 0x000fe4000fffe0ff */
[----:B------:R-:W-:Y:S02]  /*1bb0*/  UISETP.NE.AND UP0, UPT, UR5, 0x2, UPT ;  /* 0x000000020500788c */ /* 0x000fe4000bf05270 */
[----:B------:R-:W-:Y:S07]  /*1bc0*/  UISETP.NE.AND UP2, UPT, UR16, 0x1, UPT ;  /* 0x000000011000788c */ /* 0x000fee000bf45270 */
[----:B------:R-:W-:Y:S05]  /*1bd0*/  BRA.U UP0, `(.L_x_29) ;  /* 0x0000000100047547 */ /* 0x000fea000b800000 */
[----:B------:R-:W-:Y:S05]  /*1be0*/  BPT.TRAP 0x1 ;  /* 0x000000040000795c */ /* 0x000fea0000300000 */
.L_x_29:
[----:B------:R-:W-:Y:S04]  /*1bf0*/  BSSY.RECONVERGENT B0, `(.L_x_30) ;  /* 0x0000003000007945 */ /* 0x000fe80003800200 */
[----:B------:R-:W-:Y:S05]  /*1c00*/  @!P4 BRA `(.L_x_31) ;  /* 0x000000000004c947 */ /* 0x000fea0003800000 */
[----:B------:R-:W-:Y:S05]  /*1c10*/  BPT.TRAP 0x1 ;  /* 0x000000040000795c */ /* 0x000fea0000300000 */
.L_x_31:
[----:B------:R-:W-:Y:S05]  /*1c20*/  BSYNC.RECONVERGENT B0 ;  /* 0x0000000000007941 */ /* 0x000fea0003800200 */
.L_x_30:
[----:B------:R-:W-:Y:S02]  /*1c30*/  UIADD3 UR25, UPT, UPT, UR6, 0x1, URZ ;  /* 0x0000000106197890 */ /* 0x000fe4000fffe0ff */
[----:B------:R-:W-:Y:S02]  /*1c40*/  UIADD3 UR18, UP1, UPT, UR22, 0x80, URZ ;  /* 0x0000008016127890 */ /* 0x000fe4000ff3e0ff */
[----:B------:R-:W-:Y:S02]  /*1c50*/  UISETP.NE.AND UP0, UPT, UR25, 0xf, UPT ;  /* 0x0000000f1900788c */ /* 0x000fe4000bf05270 */
[----:B------:R-:W-:Y:S02]  /*1c60*/  ULEA UR32, UR6, UR4, 0xd ;  /* 0x0000000406207291 */ /* 0x000fe4000f8e68ff */
[----:B------:R-:W-:Y:S02]  /*1c70*/  USEL UR9, URZ, 0x1, UP0 ;  /* 0x00000001ff097887 */ /* 0x000fe40008000000 */
[----:B------:R-:W-:Y:S02]  /*1c80*/  USEL UR25, UR25, URZ, UP0 ;  /* 0x000000ff19197287 */ /* 0x000fe40008000000 */
[----:B------:R-:W-:Y:S02]  /*1c90*/  ULOP3.LUT UR33, UR33, 0xfefffff8, URZ, 0xc0, !UPT ;  /* 0xfefffff821217892 */ /* 0x000fe4000f8ec0ff */
[----:B------:R-:W-:Y:S01]  /*1ca0*/  ULEA UR8, UR25, UR4, 0x3 ;  /* 0x0000000419087291 */ /* 0x000fe2000f8e18ff */
[----:B------:R-:W-:Y:S01]  /*1cb0*/  LOP3.LUT R15, R15, UR9, RZ, 0x3c, !PT ;  /* 0x000000090f0f7c12 */ /* 0x000fe2000f8e3cff */
[----:B------:R-:W-:Y:S02]  /*1cc0*/  UIADD3.X UR19, UPT, UPT, URZ, UR23, URZ, UP1, !UPT ;  /* 0x00000017ff137290 */ /* 0x000fe40008ffe4ff */
[----:B------:R-:W-:Y:S01]  /*1cd0*/  UIADD3 UR32, UPT, UPT, UR32, 0x3300, URZ ;  /* 0x0000330020207890 */ /* 0x000fe2000fffe0ff */
[----:B-1----:R-:W-:Y:S01]  /*1ce0*/  SHF.L.U32 R2, R15, 0x1f, RZ ;  /* 0x0000001f0f027819 */ /* 0x002fe200000006ff */
[----:B------:R-:W-:Y:S01]  /*1cf0*/  UIMAD UR5, UR6, 0x1800, UR4 ;  /* 0x00001800060578a4 */ /* 0x000fe2000f8e0204 */
[----:B------:R-:W-:Y:S02]  /*1d00*/  UMOV UR30, 0x0 ;  /* 0x00000000001e7882 */ /* 0x000fe40000000000 */
[----:B------:R4:W1:Y:S01]  /*1d10*/  SYNCS.PHASECHK.TRANS64.TRYWAIT P0, [UR8+0x78], R2 ;  /* 0x00007802ff0075a7 */ /* 0x0008620008001108 */
[----:B------:R-:W-:Y:S01]  /*1d20*/  UMOV UR31, 0x10000000 ;  /* 0x10000000001f7882 */ /* 0x000fe20000000000 */
[----:B------:R-:W-:Y:S02]  /*1d30*/  UIADD3 UR28, UP0, UPT, UR22, 0x180, URZ ;  /* 0x00000180161c7890 */ /* 0x000fe4000ff1e0ff */
[----:B------:R2:W-:Y:S01]  /*1d40*/  UTMALDG.3D.2CTA [UR32], [UR18], desc[UR30] ;  /* 0x00001e20120075b4 */ /* 0x0005e20008211000 */
[----:B------:R-:W-:Y:S02]  /*1d50*/  UIADD3 UR8, UPT, UPT, UR5, 0x21300, URZ ;  /* 0x0002130005087890 */ /* 0x000fe4000fffe0ff */
[----:B------:R-:W-:Y:S01]  /*1d60*/  UIADD3.X UR29, UPT, UPT, URZ, UR23, URZ, UP0, !UPT ;  /* 0x00000017ff1d7290 */ /* 0x000fe200087fe4ff */
[----:B------:R-:W-:Y:S01]  /*1d70*/  UMOV UR10, UR34 ;  /* 0x00000022000a7c82 */ /* 0x000fe20008000000 */
[----:B------:R-:W-:Y:S01]  /*1d80*/  UMOV UR12, UR36 ;  /* 0x00000024000c7c82 */ /* 0x000fe20008000000 */
[----:B------:R-:W-:Y:S01]  /*1d90*/  UMOV UR9, UR33 ;  /* 0x0000002100097c82 */ /* 0x000fe20008000000 */
[----:B------:R-:W-:Y:S01]  /*1da0*/  UMOV UR27, UR15 ;  /* 0x0000000f001b7c82 */ /* 0x000fe20008000000 */
[----:B------:R-:W-:Y:S04]  /*1db0*/  UMOV UR6, UR25 ;  /* 0x0000001900067c82 */ /* 0x000fe80008000000 */
[----:B------:R4:W-:Y:S01]  /*1dc0*/  UTMALDG.3D.2CTA [UR8], [UR28], desc[UR30] ;  /* 0x00001e081c0075b4 */ /* 0x0009e20008211000 */
[----:B--2---:R-:W-:Y:S01]  /*1dd0*/  UIADD3 UR34, UPT, UPT, UR34, 0x40, URZ ;  /* 0x0000004022227890 */ /* 0x004fe2000fffe0ff */
[----:B------:R-:W-:Y:S11]  /*1de0*/  BRA.U UP2, `(.L_x_32) ;  /* 0xfffffffd024c7547 */ /* 0x000ff6000b83ffff */
.L_x_26:
[----:B------:R-:W-:Y:S01]  /*1df0*/  ULEA UR5, UR25, UR4, 0x3 ;  /* 0x0000000419057291 */ /* 0x000fe2000f8e18ff */
[----:B-1--4-:R-:W-:Y:S01]  /*1e00*/  SHF.L.U32 R2, R15, 0x1f, RZ ;  /* 0x0000001f0f027819 */ /* 0x012fe200000006ff */
[----:B------:R-:W-:Y:S01]  /*1e10*/  @!P1 SYNCS.ARRIVE.TRANS64.A1T0 RZ, [UR4+0x128], RZ ;  /* 0x000128ffffff99a7 */ /* 0x000fe20008100004 */
[----:B------:R-:W-:-:S06]  /*1e20*/  UISETP.GT.AND UP0, UPT, UR14, UR13, UPT ;  /* 0x0000000d0e00728c */ /* 0x000fcc000bf04270 */
[----:B--2---:R1:W2:Y:S03]  /*1e30*/  SYNCS.PHASECHK.TRANS64.TRYWAIT P0, [UR5+0x78], R2 ;  /* 0x00007802ff0075a7 */ /* 0x0042a60008001105 */
[----:B------:R-:W-:Y:S05]  /*1e40*/  BRA.U !UP0, `(.L_x_33) ;  /* 0x0000000108c07547 */ /* 0x000fea000b800000 */
[----:B------:R-:W-:Y:S01]  /*1e50*/  UIADD3 UR28, UPT, UPT, UR26, UR27, URZ ;  /* 0x0000001b1a1c7290 */ /* 0x000fe2000fffe0ff */
[----:B------:R-:W-:-:S11]  /*1e60*/  UMOV UR6, UR25 ;  /* 0x0000001900067c82 */ /* 0x000fd60008000000 */
.L_x_39:
[----:B--2---:R-:W-:Y:S01]  /*1e70*/  @P5 MOV R3, 0x7000 ;  /* 0x0000700000035802 */ /* 0x004fe20000000f00 */
[----:B------:R-:W-:Y:S01]  /*1e80*/  ULEA UR17, UR6, UR4, 0x3 ;  /* 0x0000000406117291 */ /* 0x000fe2000f8e18ff */
[----:B-12---:R-:W-:Y:S11]  /*1e90*/  @P0 BRA `(.L_x_34) ;  /* 0x00000000000c0947 */ /* 0x006ff60003800000 */
[----:B------:R-:W-:Y:S04]  /*1ea0*/  SHF.L.U32 R5, R15, 0x1f, RZ ;  /* 0x0000001f0f057819 */ /* 0x000fe800000006ff */
[----:B------:R-:W2:Y:S02]  /*1eb0*/  SYNCS.PHASECHK.TRANS64.TRYWAIT P0, [UR17+0x78], R5 ;  /* 0x00007805ff0075a7 */ /* 0x000ea40008001111 */
[----:B--2---:R-:W-:Y:S05]  /*1ec0*/  @!P0 BRA `(.L_x_35) ;  /* 0x0000006400cc8947 */ /* 0x004fea0003800000 */
.L_x_34:
[----:B------:R2:W-:Y:S01]  /*1ed0*/  @P5 SYNCS.ARRIVE.TRANS64 RZ, [UR17], R3 ;  /* 0x00000003ffff59a7 */ /* 0x0005e20008000011 */
[----:B------:R-:W-:Y:S04]  /*1ee0*/  ULOP3.LUT UR5, UR24, 0x2, URZ, 0xfc, !UPT ;  /* 0x0000000218057892 */ /* 0x000fe8000f8efcff */
[----:B------:R-:W-:Y:S09]  /*1ef0*/  UISETP.NE.AND UP0, UPT, UR5, 0x2, UPT ;  /* 0x000000020500788c */ /* 0x000ff2000bf05270 */
[----:B------:R-:W-:Y:S05]  /*1f00*/  BRA.U UP0, `(.L_x_36) ;  /* 0x0000000100047547 */ /* 0x000fea000b800000 */
[----:B------:R-:W-:Y:S05]  /*1f10*/  BPT.TRAP 0x1 ;  /* 0x000000040000795c */ /* 0x000fea0000300000 */
.L_x_36:
[----:B------:R-:W-:Y:S04]  /*1f20*/  BSSY.RECONVERGENT B0, `(.L_x_37) ;  /* 0x0000003000007945 */ /* 0x000fe80003800200 */
[----:B------:R-:W-:Y:S05]  /*1f30*/  @!P4 BRA `(.L_x_38) ;  /* 0x000000000004c947 */ /* 0x000fea0003800000 */
[----:B------:R-:W-:Y:S05]  /*1f40*/  BPT.TRAP 0x1 ;  /* 0x000000040000795c */ /* 0x000fea0000300000 */
.L_x_38:
[----:B------:R-:W-:Y:S05]  /*1f50*/  BSYNC.RECONVERGENT B0 ;  /* 0x0000000000007941 */ /* 0x000fea0003800200 */
.L_x_37:
[----:B------:R-:W-:Y:S02]  /*1f60*/  UIADD3 UR25, UPT, UPT, UR6, 0x1, URZ ;  /* 0x0000000106197890 */ /* 0x000fe4000fffe0ff */
[----:B------:R-:W-:Y:S02]  /*1f70*/  ULEA UR16, UR6, UR4, 0xd ;  /* 0x0000000406107291 */ /* 0x000fe4000f8e68ff */
[----:B------:R-:W-:Y:S02]  /*1f80*/  UISETP.NE.AND UP0, UPT, UR25, 0xf, UPT ;  /* 0x0000000f1900788c */ /* 0x000fe4000bf05270 */
[----:B------:R-:W-:Y:S02]  /*1f90*/  UIADD3 UR38, UP1, UPT, UR22, 0x80, URZ ;  /* 0x0000008016267890 */ /* 0x000fe4000ff3e0ff */
[----:B------:R-:W-:Y:S02]  /*1fa0*/  USEL UR9, URZ, 0x1, UP0 ;  /* 0x00000001ff097887 */ /* 0x000fe40008000000 */
[----:B------:R-:W-:Y:S02]  /*1fb0*/  USEL UR25, UR25, URZ, UP0 ;  /* 0x000000ff19197287 */ /* 0x000fe40008000000 */
[----:B------:R-:W-:Y:S02]  /*1fc0*/  ULOP3.LUT UR17, UR17, 0xfefffff8, URZ, 0xc0, !UPT ;  /* 0xfefffff811117892 */ /* 0x000fe4000f8ec0ff */
[----:B------:R-:W-:Y:S01]  /*1fd0*/  ULEA UR8, UR25, UR4, 0x3 ;  /* 0x0000000419087291 */ /* 0x000fe2000f8e18ff */
[----:B------:R-:W-:Y:S01]  /*1fe0*/  LOP3.LUT R15, R15, UR9, RZ, 0x3c, !PT ;  /* 0x000000090f0f7c12 */ /* 0x000fe2000f8e3cff */
[----:B------:R-:W-:Y:S02]  /*1ff0*/  USHF.L.U32 UR18, UR27, 0x6, URZ ;  /* 0x000000061b127899 */ /* 0x000fe400080006ff */
[----:B------:R-:W-:Y:S01]  /*2000*/  UIADD3 UR16, UPT, UPT, UR16, 0x3300, URZ ;  /* 0x0000330010107890 */ /* 0x000fe2000fffe0ff */
[----:B-1----:R-:W-:Y:S01]  /*2010*/  SHF.L.U32 R2, R15, 0x1f, RZ ;  /* 0x0000001f0f027819 */ /* 0x002fe200000006ff */
[----:B------:R-:W-:Y:S02]  /*2020*/  UIADD3.X UR39, UPT, UPT, URZ, UR23, URZ, UP1, !UPT ;  /* 0x00000017ff277290 */ /* 0x000fe40008ffe4ff */
[----:B------:R-:W-:Y:S01]  /*2030*/  UIMAD UR5, UR6, 0x1800, UR4 ;  /* 0x00001800060578a4 */ /* 0x000fe2000f8e0204 */
[----:B------:R4:W1:Y:S01]  /*2040*/  SYNCS.PHASECHK.TRANS64.TRYWAIT P0, [UR8+0x78], R2 ;  /* 0x00007802ff0075a7 */ /* 0x0008620008001108 */
[----:B------:R-:W-:Y:S02]  /*2050*/  UIADD3 UR32, UP0, UPT, UR22, 0x180, URZ ;  /* 0x0000018016207890 */ /* 0x000fe4000ff1e0ff */
[----:B------:R-:W-:Y:S01]  /*2060*/  UIADD3 UR8, UPT, UPT, UR5, 0x21300, URZ ;  /* 0x0002130005087890 */ /* 0x000fe2000fffe0ff */
[----:B------:R-:W-:Y:S01]  /*2070*/  UMOV UR30, 0x0 ;  /* 0x00000000001e7882 */ /* 0x000fe20000000000 */
[----:B------:R-:W-:Y:S01]  /*2080*/  UMOV UR31, 0x10000000 ;  /* 0x10000000001f7882 */ /* 0x000fe20000000000 */
[----:B------:R-:W-:Y:S01]  /*2090*/  UMOV UR19, UR35 ;  /* 0x0000002300137c82 */ /* 0x000fe20008000000 */
[----:B------:R-:W-:Y:S01]  /*20a0*/  UMOV UR20, UR36 ;  /* 0x0000002400147c82 */ /* 0x000fe20008000000 */
[----:B------:R-:W-:Y:S01]  /*20b0*/  UIADD3.X UR33, UPT, UPT, URZ, UR23, URZ, UP0, !UPT ;  /* 0x00000017ff217290 */ /* 0x000fe200087fe4ff */
[----:B------:R4:W-:Y:S01]  /*20c0*/  UTMALDG.3D.2CTA [UR16], [UR38], desc[UR30] ;  /* 0x00001e10260075b4 */ /* 0x0009e20008211000 */
[----:B------:R-:W-:Y:S01]  /*20d0*/  UIADD3 UR27, UPT, UPT, UR27, 0x1, URZ ;  /* 0x000000011b1b7890 */ /* 0x000fe2000fffe0ff */
[----:B------:R-:W-:Y:S01]  /*20e0*/  UMOV UR12, UR36 ;  /* 0x00000024000c7c82 */ /* 0x000fe20008000000 */
[----:B------:R-:W-:Y:S01]  /*20f0*/  UMOV UR9, UR17 ;  /* 0x0000001100097c82 */ /* 0x000fe20008000000 */
[----:B------:R-:W-:Y:S01]  /*2100*/  UMOV UR10, UR18 ;  /* 0x00000012000a7c82 */ /* 0x000fe20008000000 */
[----:B------:R-:W-:Y:S03]  /*2110*/  UISETP.NE.AND UP0, UPT, UR27, UR28, UPT ;  /* 0x0000001c1b00728c */ /* 0x000fe6000bf05270 */
[----:B------:R4:W-:Y:S01]  /*2120*/  UTMALDG.3D.2CTA [UR8], [UR32], desc[UR30] ;  /* 0x00001e08200075b4 */ /* 0x0009e20008211000 */
[----:B------:R-:W-:Y:S05]  /*2130*/  UMOV UR6, UR25 ;  /* 0x0000001900067c82 */ /* 0x000fea0008000000 */
[----:B----4-:R-:W-:Y:S05]  /*2140*/  BRA.U UP0, `(.L_x_39) ;  /* 0xfffffffd00487547 */ /* 0x010fea000b83ffff */
.L_x_33:
[----:B-1----:R-:W-:Y:S01]  /*2150*/  LEA R2, R14, UR4, 0x3 ;  /* 0x000000040e027c11 */ /* 0x002fe2000f8e18ff */
[----:B------:R-:W-:Y:S01]  /*2160*/  NOP ;  /* 0x0000000000007918 */ /* 0x000fe20000000000 */
[----:B--2---:R-:W-:Y:S02]  /*2170*/  SHF.L.U32 R3, R12, 0x1f, RZ ;  /* 0x0000001f0c037819 */ /* 0x004fe400000006ff */
[----:B------:R-:W-:Y:S02]  /*2180*/  LEA R4, R14, UR4, 0x4 ;  /* 0x000000040e047c11 */ /* 0x000fe4000f8e20ff */
[----:B------:R-:W1:Y:S02]  /*2190*/  SYNCS.PHASECHK.TRANS64.TRYWAIT P0, [R2+URZ+0x130], R3 ;  /* 0x00013003020075a7 */ /* 0x000e6400080011ff */
[----:B-1----:R-:W-:Y:S05]  /*21a0*/  @!P0 BRA `(.L_x_40) ;  /* 0x00000064002c8947 */ /* 0x002fea0003800000 */
.L_x_155:
[----:B------:R-:W2:Y:S01]  /*21b0*/  LDS.128 R4, [R4+0x1c0] ;  /* 0x0001c00004047984 */ /* 0x000ea20000000c00 */
[----:B------:R-:W-:Y:S01]  /*21c0*/  ISETP.GE.AND P0, PT, R26, 0x1, PT ;  /* 0x000000011a00780c */ /* 0x000fe20003f06270 */
[----:B-1----:R-:W-:Y:S01]  /*21d0*/  VIADD R2, R2, 0x140 ;  /* 0x0000014002027836 */ /* 0x002fe20000000000 */
[----:B------:R-:W-:Y:S01]  /*21e0*/  @!PT LDS RZ, [RZ] ;  /* 0x00000000fffff984 */ /* 0x000fe20000000800 */
[----:B------:R-:W-:Y:S01]  /*21f0*/  @!PT LDS RZ, [RZ] ;  /* 0x00000000fffff984 */ /* 0x000fe20000000800 */
[----:B------:R-:W-:Y:S01]  /*2200*/  @!PT LDS RZ, [RZ] ;  /* 0x00000000fffff984 */ /* 0x000fe20000000800 */
[----:B------:R-:W-:Y:S01]  /*2210*/  @!PT LDS RZ, [RZ] ;  /* 0x00000000fffff984 */ /* 0x000fe20000000800 */
[----:B------:R1:W-:Y:S06]  /*2220*/  MEMBAR.ALL.CTA ;  /* 0x0000000000007992 */ /* 0x0003ec0000008000 */
[----:B-1----:R-:W1:Y:S01]  /*2230*/  FENCE.VIEW.ASYNC.S ;  /* 0x00000000000073c6 */ /* 0x002e620000000000 */
[----:B------:R-:W-:-:S04]  /*2240*/  PRMT R2, RZ, 0x654, R2 ;  /* 0x00000654ff027816 */ /* 0x000fc80000000002 */
[----:B-1----:R1:W-:Y:S01]  /*2250*/  SYNCS.ARRIVE.TRANS64.RED.A1T0 RZ, [R2+URZ], RZ ;  /* 0x000000ff02ff79a7 */ /* 0x0023e200081004ff */
[----:B--2---:R-:W-:-:S13]  /*2260*/  LOP3.LUT P2, RZ, R6, 0x1, RZ, 0xc0, !PT ;  /* 0x0000000106ff7812 */ /* 0x004fda000784c0ff */
[----:B------:R-:W-:Y:S01]  /*2270*/  @P2 SHF.R.U32.HI R3, RZ, 0x10, R5 ;  /* 0x00000010ff032819 */ /* 0x000fe20000011605 */
[----:B------:R-:W-:Y:S01]  /*2280*/  VOTEU.ANY UP0, P2 ;  /* 0x0000000000ff7886 */ /* 0x000fe20001000100 */
[----:B------:R-:W-:Y:S02]  /*2290*/  @P2 MOV R13, R4 ;  /* 0x00000004000d2202 */ /* 0x000fe40000000f00 */
[----:B------:R-:W-:Y:S02]  /*22a0*/  @P2 R2UR.BROADCAST UR5, R3 ;  /* 0x00000000030522ca */ /* 0x000fe400008e0000 */
[----:B------:R-:W-:-:S11]  /*22b0*/  @P2 LOP3.LUT R11, R5, 0xffff, RZ, 0xc0, !PT ;  /* 0x0000ffff050b2812 */ /* 0x000fd600078ec0ff */
[----:B------:R-:W-:Y:S01]  /*22c0*/  @UP0 UMOV UR36, UR5 ;  /* 0x0000000500240c82 */ /* 0x000fe20008000000 */
[----:B-1----:R-:W-:Y:S05]  /*22d0*/  @!P0 BRA `(.L_x_41) ;  /* 0x0000000000b88947 */ /* 0x002fea0003800000 */
[----:B------:R-:W3:Y:S01]  /*22e0*/  LDC.64 R4, c[0x0][0xb18] ;  /* 0x0002c600ff047b82 */ /* 0x000ee20000000a00 */
[----:B------:R-:W-:-:S07]  /*22f0*/  ISETP.NE.AND P3, PT, R26, 0x1, PT ;  /* 0x000000011a00780c */ /* 0x000fce0003f65270 */
[----:B------:R-:W1:Y:S08]  /*2300*/  LDC.64 R6, c[0x0][0xb10] ;  /* 0x0002c400ff067b82 */ /* 0x000e700000000a00 */
[----:B------:R-:W2:Y:S08]  /*2310*/  LDC R18, c[0x0][0xb20] ;  /* 0x0002c800ff127b82 */ /* 0x000eb00000000800 */
[----:B------:R-:W4:Y:S01]  /*2320*/  LDC R20, c[0x0][0xb0c] ;  /* 0x0002c300ff147b82 */ /* 0x000f220000000800 */
[----:B---3--:R-:W-:Y:S01]  /*2330*/  IMAD.HI.U32 R19, R0, R5, RZ ;  /* 0x0000000500137227 */ /* 0x008fe200078e00ff */
[----:B------:R-:W-:-:S03]  /*2340*/  ISETP.NE.AND P0, PT, R4, 0x1, PT ;  /* 0x000000010400780c */ /* 0x000fc60003f05270 */
[----:B------:R-:W-:-:S03]  /*2350*/  IMAD.HI.U32 R5, R11, R5, RZ ;  /* 0x000000050b057227 */ /* 0x000fc600078e00ff */
[----:B------:R-:W3:Y:S01]  /*2360*/  LDC.64 R2, c[0x0][0xb28] ;  /* 0x0002ca00ff027b82 */ /* 0x000ee20000000a00 */
[----:B-1----:R-:W-:-:S04]  /*2370*/  IMAD.HI.U32 R22, R9, R6, RZ ;  /* 0x0000000609167227 */ /* 0x002fc800078e00ff */
[----:B------:R-:W-:Y:S01]  /*2380*/  IMAD.HI.U32 R24, R13, R6, RZ ;  /* 0x000000060d187227 */ /* 0x000fe200078e00ff */
[----:B------:R-:W-:Y:S02]  /*2390*/  SHF.R.U32.HI R22, RZ, R7, R22 ;  /* 0x00000007ff167219 */ /* 0x000fe40000011616 */
[-C--:B--2---:R-:W-:Y:S02]  /*23a0*/  SHF.R.U32.HI R19, RZ, R18.reuse, R19 ;  /* 0x00000012ff137219 */ /* 0x084fe40000011613 */
[----:B------:R-:W-:Y:S02]  /*23b0*/  SHF.R.U32.HI R18, RZ, R18, R5 ;  /* 0x00000012ff127219 */ /* 0x000fe40000011605 */
[----:B------:R-:W-:Y:S02]  /*23c0*/  SEL R19, R0, R19, !P0 ;  /* 0x0000001300137207 */ /* 0x000fe40004000000 */
[----:B------:R-:W-:Y:S02]  /*23d0*/  SHF.R.U32.HI R24, RZ, R7, R24 ;  /* 0x00000007ff187219 */ /* 0x000fe40000011618 */
[----:B----4-:R-:W-:-:S02]  /*23e0*/  ISETP.NE.AND P1, PT, R20, 0x1, PT ;  /* 0x000000011400780c */ /* 0x010fc40003f25270 */
[----:B------:R-:W-:Y:S02]  /*23f0*/  SEL R5, R11, R18, !P0 ;  /* 0x000000120b057207 */ /* 0x000fe40004000000 */
[----:B------:R-:W-:Y:S02]  /*2400*/  SEL R21, R9, R22, !P1 ;  /* 0x0000001609157207 */ /* 0x000fe40004800000 */
[----:B------:R-:W-:Y:S01]  /*2410*/  SEL R7, R13, R24, !P1 ;  /* 0x000000180d077207 */ /* 0x000fe20004800000 */
[----:B---3--:R-:W-:-:S04]  /*2420*/  IMAD.HI.U32 R22, R19, R2, RZ ;  /* 0x0000000213167227 */ /* 0x008fc800078e00ff */
[----:B------:R-:W-:Y:S01]  /*2430*/  IMAD.HI.U32 R6, R21, R2, RZ ;  /* 0x0000000215067227 */ /* 0x000fe200078e00ff */
[----:B------:R-:W-:-:S04]  /*2440*/  @P3 SHF.R.U32.HI R19, RZ, R3, R22 ;  /* 0x00000003ff133219 */ /* 0x000fc80000011616 */
        /* <DEDUP_REMOVED lines=8> */
[----:B------:R-:W-:-:S04]  /*24d0*/  @!P0 IMAD.HI.U32 R18, R7, R2, RZ ;  /* 0x0000000207128227 */ /* 0x000fc800078e00ff */
[----:B------:R-:W-:Y:S01]  /*24e0*/  IMAD.MOV R2, RZ, RZ, -R6 ;  /* 0x000000ffff027224 */ /* 0x000fe200078e0a06 */
[----:B------:R-:W-:-:S03]  /*24f0*/  @!P0 SHF.R.U32.HI R18, RZ, R3, R18 ;  /* 0x00000003ff128219 */ /* 0x000fc60000011612 */
[----:B------:R-:W-:Y:S01]  /*2500*/  IMAD R2, R26, R2, R5 ;  /* 0x000000021a027224 */ /* 0x000fe200078e0205 */
[----:B------:R-:W-:Y:S02]  /*2510*/  @!P0 SEL R3, R7, R18, !P3 ;  /* 0x0000001207038207 */ /* 0x000fe40005800000 */
[----:B------:R-:W-:-:S03]  /*2520*/  IADD3 R18, PT, PT, -R5, RZ, RZ ;  /* 0x000000ff05127210 */ /* 0x000fc60007ffe1ff */
[--C-:B------:R-:W-:Y:S02]  /*2530*/  @!P0 IMAD.IADD R6, R6, 0x1, -R3.reuse ;  /* 0x0000000106068824 */ /* 0x100fe400078e0a03 */
[----:B------:R-:W-:Y:S01]  /*2540*/  @!P0 IMAD R3, R2, R21, R3 ;  /* 0x0000001502038224 */ /* 0x000fe200078e0203 */
[----:B------:R-:W-:Y:S01]  /*2550*/  IADD3 R2, PT, PT, -R7, RZ, RZ ;  /* 0x000000ff07027210 */ /* 0x000fe20007ffe1ff */
[----:B------:R-:W-:Y:S02]  /*2560*/  @!P0 IMAD R5, R26, R6, R7 ;  /* 0x000000061a058224 */ /* 0x000fe400078e0207 */
[----:B------:R-:W-:Y:S02]  /*2570*/  IMAD R11, R4, R18, R11 ;  /* 0x00000012040b7224 */ /* 0x000fe400078e020b */
[----:B------:R-:W-:Y:S02]  /*2580*/  @!P0 IMAD.MOV.U32 R7, RZ, RZ, R3 ;  /* 0x000000ffff078224 */ /* 0x000fe400078e0003 */
[----:B------:R-:W-:-:S02]  /*2590*/  IMAD R2, R20, R2, R13 ;  /* 0x0000000214027224 */ /* 0x000fc400078e020d */
[----:B------:R-:W-:Y:S02]  /*25a0*/  IMAD R11, R5, R4, R11 ;  /* 0x00000004050b7224 */ /* 0x000fe400078e020b */
[----:B------:R-:W-:Y:S02]  /*25b0*/  IMAD R13, R7, R20, R2 ;  /* 0x00000014070d7224 */ /* 0x000fe400078e0202 */
.L_x_41:
[----:B------:R-:W1:Y:S02]  /*25c0*/  LDCU UR5, c[0x0][0xb30] ;  /* 0x00016600ff0577ac */ /* 0x000e640008000800 */
[----:B-1----:R-:W-:-:S09]  /*25d0*/  UISETP.NE.AND UP0, UPT, UR5, 0x1, UPT ;  /* 0x000000010500788c */ /* 0x002fd2000bf05270 */
[----:B------:R-:W-:Y:S05]  /*25e0*/  BRA.U UP0, `(.L_x_42) ;  /* 0x0000000100407547 */ /* 0x000fea000b800000 */
[----:B------:R-:W1:Y:S08]  /*25f0*/  LDC.64 R4, c[0x0][0xb10] ;  /* 0x0002c400ff047b82 */ /* 0x000e700000000a00 */
[----:B------:R-:W2:Y:S08]  /*2600*/  LDC.64 R2, c[0x0][0xb18] ;  /* 0x0002c600ff027b82 */ /* 0x000eb00000000a00 */
[----:B------:R-:W4:Y:S08]  /*2610*/  LDC R6, c[0x0][0xb20] ;  /* 0x0002c800ff067b82 */ /* 0x000f300000000800 */
[----:B------:R-:W3:Y:S01]  /*2620*/  LDC R18, c[0x0][0xb0c] ;  /* 0x0002c300ff127b82 */ /* 0x000ee20000000800 */
[----:B-1----:R-:W-:-:S05]  /*2630*/  IMAD.HI.U32 R4, R13, R4, RZ ;  /* 0x000000040d047227 */ /* 0x002fca00078e00ff */
[----:B------:R-:W-:Y:S01]  /*2640*/  SHF.R.U32.HI R4, RZ, R5, R4 ;  /* 0x00000005ff047219 */ /* 0x000fe20000011604 */
[----:B--2---:R-:W-:Y:S01]  /*2650*/  IMAD.HI.U32 R3, R11, R3, RZ ;  /* 0x000000030b037227 */ /* 0x004fe200078e00ff */
[----:B------:R-:W-:-:S04]  /*2660*/  ISETP.NE.AND P0, PT, R2, 0x1, PT ;  /* 0x000000010200780c */ /* 0x000fc80003f05270 */
[----:B----4-:R-:W-:-:S04]  /*2670*/  SHF.R.U32.HI R6, RZ, R6, R3 ;  /* 0x00000006ff067219 */ /* 0x010fc80000011603 */
[----:B------:R-:W-:Y:S02]  /*2680*/  SEL R3, R11, R6, !P0 ;  /* 0x000000060b037207 */ /* 0x000fe40004000000 */
[----:B---3--:R-:W-:-:S04]  /*2690*/  ISETP.NE.AND P1, PT, R18, 0x1, PT ;  /* 0x000000011200780c */ /* 0x008fc80003f25270 */
[----:B------:R-:W-:-:S05]  /*26a0*/  SEL R4, R13, R4, !P1 ;  /* 0x000000040d047207 */ /* 0x000fca0004800000 */
[----:B------:R-:W-:Y:S02]  /*26b0*/  IMAD.IADD R5, R3, 0x1, -R4 ;  /* 0x0000000103057824 */ /* 0x000fe400078e0a04 */
[----:B------:R-:W-:Y:S02]  /*26c0*/  IMAD.IADD R3, R4, 0x1, -R3 ;  /* 0x0000000104037824 */ /* 0x000fe400078e0a03 */
[----:B------:R-:W-:Y:S02]  /*26d0*/  IMAD R13, R5, R18, R13 ;  /* 0x00000012050d7224 */ /* 0x000fe400078e020d */
[----:B------:R-:W-:-:S07]  /*26e0*/  IMAD R11, R3, R2, R11 ;  /* 0x00000002030b7224 */ /* 0x000fce00078e020b */
.L_x_42:
[----:B------:R-:W-:Y:S01]  /*26f0*/  VIADD R14, R14, 0x1 ;  /* 0x000000010e0e7836 */ /* 0x000fe20000000000 */
[----:B------:R-:W-:Y:S01]  /*2700*/  PLOP3.LUT P1, PT, PT, PT, PT, 0x80, 0x8 ;  /* 0x000000000008781c */ /* 0x000fe20003f2f070 */
[----:B------:R-:W-:Y:S02]  /*2710*/  IMAD.IADD R21, R13, 0x1, R60 ;  /* 0x000000010d157824 */ /* 0x000fe400078e023c */
[----:B------:R-:W-:Y:S01]  /*2720*/  IMAD.IADD R20, R11, 0x1, R58 ;  /* 0x000000010b147824 */ /* 0x000fe200078e023a */
[----:B------:R-:W-:-:S04]  /*2730*/  ISETP.NE.AND P0, PT, R14, 0x2, PT ;  /* 0x000000020e00780c */ /* 0x000fc80003f05270 */
[----:B------:R-:W-:Y:S02]  /*2740*/  SEL R3, RZ, 0x1, P0 ;  /* 0x00000001ff037807 */ /* 0x000fe40000000000 */
[----:B------:R-:W-:Y:S02]  /*2750*/  SEL R14, R14, RZ, P0 ;  /* 0x000000ff0e0e7207 */ /* 0x000fe40000000000 */
[----:B------:R-:W-:Y:S01]  /*2760*/  LOP3.LUT R12, R12, R3, RZ, 0x3c, !PT ;  /* 0x000000030c0c7212 */ /* 0x000fe200078e3cff */
[----:B------:R-:W-:Y:S06]  /*2770*/  @P2 BRA `(.L_x_43) ;  /* 0xfffffff000582947 */ /* 0x000fec000383ffff */
[----:B------:R-:W-:Y:S01]  /*2780*/  UIADD3 UR4, UPT, UPT, UR4, 0x78, URZ ;  /* 0x0000007804047890 */ /* 0x000fe2000fffe0ff */
[----:B------:R-:W-:-:S03]  /*2790*/  SHF.L.U32 R3, R15, 0x1f, RZ ;  /* 0x0000001f0f037819 */ /* 0x000fc600000006ff */
[----:B------:R-:W-:-:S09]  /*27a0*/  ULEA UR5, UR25, UR4, 0x3 ;  /* 0x0000000419057291 */ /* 0x000fd2000f8e18ff */
[----:B------:R-:W1:Y:S02]  /*27b0*/  SYNCS.PHASECHK.TRANS64.TRYWAIT P0, [UR5], R3 ;  /* 0x00000003ff0075a7 */ /* 0x000e640008001105 */
[----:B-1----:R-:W-:Y:S05]  /*27c0*/  @!P0 BRA `(.L_x_44) ;  /* 0x0000005c00b88947 */ /* 0x002fea0003800000 */
.L_x_157:
[----:B------:R-:W-:-:S04]  /*27d0*/  UIADD3 UR6, UPT, UPT, UR25, 0x1, URZ ;  /* 0x0000000119067890 */ /* 0x000fc8000fffe0ff */
[----:B------:R-:W-:-:S04]  /*27e0*/  UISETP.NE.AND UP0, UPT, UR6, 0xf, UPT ;  /* 0x0000000f0600788c */ /* 0x000fc8000bf05270 */
[----:B------:R-:W-:Y:S02]  /*27f0*/  USEL UR7, URZ, 0x1, UP0 ;  /* 0x00000001ff077887 */ /* 0x000fe40008000000 */
[----:B------:R-:W-:-:S04]  /*2800*/  USEL UR6, UR6, URZ, UP0 ;  /* 0x000000ff06067287 */ /* 0x000fc80008000000 */
[----:B------:R-:W-:Y:S01]  /*2810*/  ULEA UR5, UR6, UR4, 0x3 ;  /* 0x0000000406057291 */ /* 0x000fe2000f8e18ff */
[----:B------:R-:W-:-:S04]  /*2820*/  LOP3.LUT R2, R15, UR7, RZ, 0x3c, !PT ;  /* 0x000000070f027c12 */ /* 0x000fc8000f8e3cff */
[----:B-1----:R-:W-:-:S04]  /*2830*/  SHF.L.U32 R3, R2, 0x1f, RZ ;  /* 0x0000001f02037819 */ /* 0x002fc800000006ff */
[----:B------:R-:W1:Y:S02]  /*2840*/  SYNCS.PHASECHK.TRANS64.TRYWAIT P0, [UR5], R3 ;  /* 0x00000003ff0075a7 */ /* 0x000e640008001105 */
[----:B-1----:R-:W-:Y:S05]  /*2850*/  @!P0 BRA `(.L_x_45) ;  /* 0x0000005c00ac8947 */ /* 0x002fea0003800000 */
.L_x_159:
        /* <DEDUP_REMOVED lines=9> */
.L_x_161:
        /* <DEDUP_REMOVED lines=9> */
.L_x_163:
        /* <DEDUP_REMOVED lines=9> */
.L_x_165:
        /* <DEDUP_REMOVED lines=9> */
.L_x_167:
        /* <DEDUP_REMOVED lines=9> */
.L_x_169:
        /* <DEDUP_REMOVED lines=9> */
.L_x_171:
        /* <DEDUP_REMOVED lines=9> */
.L_x_173:
        /* <DEDUP_REMOVED lines=9> */
.L_x_175:
        /* <DEDUP_REMOVED lines=9> */
.L_x_177:
        /* <DEDUP_REMOVED lines=9> */
.L_x_179:
        /* <DEDUP_REMOVED lines=9> */
.L_x_181:
        /* <DEDUP_REMOVED lines=9> */
.L_x_183:
[----:B------:R-:W-:-:S04]  /*2f20*/  UIADD3 UR6, UPT, UPT, UR6, 0x1, URZ ;  /* 0x0000000106067890 */ /* 0x000fc8000fffe0ff */
[----:B------:R-:W-:-:S04]  /*2f30*/  UISETP.NE.AND UP0, UPT, UR6, 0xf, UPT ;  /* 0x0000000f0600788c */ /* 0x000fc8000bf05270 */
[----:B------:R-:W-:Y:S02]  /*2f40*/  USEL UR5, URZ, 0x1, UP0 ;  /* 0x00000001ff057887 */ /* 0x000fe40008000000 */
[----:B------:R-:W-:-:S04]  /*2f50*/  USEL UR6, UR6, URZ, UP0 ;  /* 0x000000ff06067287 */ /* 0x000fc80008000000 */
[----:B------:R-:W-:Y:S01]  /*2f60*/  ULEA UR6, UR6, UR4, 0x3 ;  /* 0x0000000406067291 */ /* 0x000fe2000f8e18ff */
[----:B-1----:R-:W-:-:S04]  /*2f70*/  LOP3.LUT R3, R2, UR5, RZ, 0x3c, !PT ;  /* 0x0000000502037c12 */ /* 0x002fc8000f8e3cff */
[----:B------:R-:W-:Y:S01]  /*2f80*/  SHF.L.U32 R3, R3, 0x1f, RZ ;  /* 0x0000001f03037819 */ /* 0x000fe200000006ff */
[----:B---3--:R-:W-:-:S07]  /*2f90*/  IMAD.U32 R0, RZ, RZ, UR6 ;  /* 0x00000006ff007e24 */ /* 0x008fce000f8e00ff */
.L_x_58:
[----:B-1----:R1:W2:Y:S02]  /*2fa0*/  SYNCS.PHASECHK.TRANS64.TRYWAIT P0, [R0+URZ], R3 ;  /* 0x00000003000075a7 */ /* 0x0022a400080011ff */
[----:B--2---:R-:W-:Y:S05]  /*2fb0*/  @!P0 NANOSLEEP.SYNCS 0x989680 ;  /* 0x009896800000895d */ /* 0x004fea0003900000 */
[----:B------:R-:W2:Y:S02]  /*2fc0*/  @!P0 SYNCS.PHASECHK.TRANS64 P0, [R0+URZ], R3 ;  /* 0x00000003000085a7 */ /* 0x000ea400080010ff */
[----:B--2---:R-:W-:Y:S05]  /*2fd0*/  @P0 EXIT ;  /* 0x000000000000094d */ /* 0x004fea0003800000 */
[----:B------:R-:W-:Y:S05]  /*2fe0*/  BRA `(.L_x_58) ;  /* 0xfffffffc00ec7947 */ /* 0x000fea000383ffff */
.L_x_23:
[----:B------:R-:W-:-:S04]  /*2ff0*/  UISETP.NE.AND UP1, UPT, UR37, URZ, UPT ;  /* 0x000000ff2500728c */ /* 0x000fc8000bf25270 */
[----:B------:R-:W-:-:S09]  /*3000*/  UISETP.NE.OR UP1, UPT, UR10, 0x1, UP1 ;  /* 0x000000010a00788c */ /* 0x000fd20008f25670 */
[----:B------:R-:W-:Y:S05]  /*3010*/  BRA.U UP1, `(.L_x_59) ;  /* 0x00000005014c7547 */ /* 0x000fea000b800000 */
[----:B------:R-:W-:Y:S01]  /*3020*/  HFMA2 R11, -RZ, RZ, 0, 0 ;  /* 0x00000000ff0b7431 */ /* 0x000fe200000001ff */
[----:B------:R-:W-:Y:S01]  /*3030*/  ISETP.GE.U32.AND P2, PT, R10, 0x2, PT ;  /* 0x000000020a00780c */ /* 0x000fe20003f46070 */
[----:B------:R-:W-:Y:S01]  /*3040*/  IMAD.MOV.U32 R12, RZ, RZ, 0x1 ;  /* 0x00000001ff0c7424 */ /* 0x000fe200078e00ff */
[----:B------:R-:W-:Y:S01]  /*3050*/  CS2R R8, SRZ ;  /* 0x0000000000087805 */ /* 0x000fe2000001ff00 */
[----:B------:R-:W-:Y:S01]  /*3060*/  IMAD.MOV.U32 R3, RZ, RZ, RZ ;  /* 0x000000ffff037224 */ /* 0x000fe200078e00ff */
[----:B------:R-:W-:Y:S01]  /*3070*/  UMOV UR4, 0x400 ;  /* 0x0000040000047882 */ /* 0x000fe20000000000 */
[----:B------:R-:W-:Y:S01]  /*3080*/  UMOV UR6, URZ ;  /* 0x000000ff00067c82 */ /* 0x000fe20008000000 */
[----:B------:R-:W-:-:S12]  /*3090*/  ULEA UR37, UR37, UR4, 0x18 ;  /* 0x0000000425257291 */ /* 0x000fd8000f8ec0ff */
.L_x_63:
[----:B------:R-:W-:Y:S02]  /*30a0*/  LEA R0, R3, UR37, 0x3 ;  /* 0x0000002503007c11 */ /* 0x000fe4000f8e18ff */
[----:B------:R-:W-:-:S03]  /*30b0*/  SHF.L.U32 R5, R8, 0x1f, RZ ;  /* 0x0000001f08057819 */ /* 0x000fc600000006ff */
[----:B------:R-:W-:Y:S01]  /*30c0*/  VIADD R4, R0, 0x1a0 ;  /* 0x000001a000047836 */ /* 0x000fe20000000000 */
[----:B------:R-:W1:Y:S02]  /*30d0*/  SYNCS.PHASECHK.TRANS64.TRYWAIT P0, [R0+URZ+0x190], R5 ;  /* 0x00019005000075a7 */ /* 0x000e6400080011ff */
[----:B-1----:R-:W-:Y:S05]  /*30e0*/  @!P0 BRA `(.L_x_60) ;  /* 0x0000005800c08947 */ /* 0x002fea0003800000 */
.L_x_184:
[----:B------:R-:W-:Y:S01]  /*30f0*/  ULEA UR5, UR6, UR37, 0x3 ;  /* 0x0000002506057291 */ /* 0x000fe2000f8e18ff */
[----:B------:R-:W-:Y:S01]  /*3100*/  PRMT R4, RZ, 0x654, R4 ;  /* 0x00000654ff047816 */ /* 0x000fe20000000004 */
[----:B-1----:R-:W-:Y:S01]  /*3110*/  @!P2 IMAD.MOV.U32 R5, RZ, RZ, 0x10 ;  /* 0x00000010ff05a424 */ /* 0x002fe200078e00ff */
[----:B------:R-:W-:Y:S01]  /*3120*/  SHF.L.U32 R7, R12, 0x1f, RZ ;  /* 0x0000001f0c077819 */ /* 0x000fe200000006ff */
[----:B------:R-:W-:Y:S01]  /*3130*/  UIADD3 UR4, UPT, UPT, UR5, 0x130, URZ ;  /* 0x0000013005047890 */ /* 0x000fe2000fffe0ff */
[----:B------:R1:W-:Y:S05]  /*3140*/  SYNCS.ARRIVE.TRANS64.RED.A1T0 RZ, [R4+URZ], RZ ;  /* 0x000000ff04ff79a7 */ /* 0x0003ea00081004ff */
[----:B------:R-:W-:Y:S01]  /*3150*/  IMAD.U32 R13, RZ, RZ, UR4 ;  /* 0x00000004ff0d7e24 */ /* 0x000fe2000f8e00ff */
[----:B------:R-:W2:Y:S04]  /*3160*/  SYNCS.PHASECHK.TRANS64.TRYWAIT P0, [UR5+0x140], R7 ;  /* 0x00014007ff0075a7 */ /* 0x000ea80008001105 */
[----:B------:R-:W-:Y:S01]  /*3170*/  PRMT R13, R10, 0x654, R13 ;  /* 0x000006540a0d7816 */ /* 0x000fe2000000000d */
[----:B-12---:R-:W-:Y:S06]  /*3180*/  @!P0 BRA `(.L_x_61) ;  /* 0x0000005800ac8947 */ /* 0x006fec0003800000 */
.L_x_186:
[----:B------:R-:W-:Y:S01]  /*3190*/  ULEA UR4, UR6, UR37, 0x4 ;  /* 0x0000002506047291 */ /* 0x000fe2000f8e20ff */
[----:B------:R-:W-:Y:S01]  /*31a0*/  SEL R2, R13, R2, !P2 ;  /* 0x000000020d027207 */ /* 0x000fe20005000000 */
[----:B------:R-:W-:Y:S01]  /*31b0*/  UIADD3 UR5, UPT, UPT, UR5, 0x130, URZ ;  /* 0x0000013005057890 */ /* 0x000fe2000fffe0ff */
[----:B-1----:R-:W-:Y:S01]  /*31c0*/  LEA R0, R11, UR37, 0x3 ;  /* 0x000000250b007c11 */ /* 0x002fe2000f8e18ff */
[----:B------:R-:W-:Y:S01]  /*31d0*/  UIADD3 UR4, UPT, UPT, UR4, 0x1c0, URZ ;  /* 0x000001c004047890 */ /* 0x000fe2000fffe0ff */
[----:B------:R1:W-:Y:S01]  /*31e0*/  @!P2 SYNCS.ARRIVE.TRANS64.RED RZ, [R2+URZ], R5 ;  /* 0x0000000502ffa9a7 */ /* 0x0003e200080004ff */
[----:B------:R-:W-:Y:S01]  /*31f0*/  UIADD3 UR6, UPT, UPT, UR6, 0x1, URZ ;  /* 0x0000000106067890 */ /* 0x000fe2000fffe0ff */
[----:B------:R-:W-:-:S03]  /*3200*/  VIADD R3, R3, 0x1 ;  /* 0x0000000103037836 */ /* 0x000fc60000000000 */
[----:B------:R-:W-:Y:S02]  /*3210*/  UISETP.NE.AND UP0, UPT, UR6, 0x2, UPT ;  /* 0x000000020600788c */ /* 0x000fe4000bf05270 */
[----:B------:R-:W-:Y:S01]  /*3220*/  ISETP.NE.AND P0, PT, R3, 0x2, PT ;  /* 0x000000020300780c */ /* 0x000fe20003f05270 */
[----:B------:R-:W-:Y:S06]  /*3230*/  UGETNEXTWORKID.BROADCAST [UR4], [UR5] ;  /* 0x00000000040073ca */ /* 0x000fec0008000100 */
[----:B------:R-:W-:Y:S02]  /*3240*/  USEL UR4, URZ, 0x1, UP0 ;  /* 0x00000001ff047887 */ /* 0x000fe40008000000 */
[----:B------:R-:W-:-:S04]  /*3250*/  USEL UR6, UR6, URZ, UP0 ;  /* 0x000000ff06067287 */ /* 0x000fc80008000000 */
[----:B------:R-:W-:Y:S02]  /*3260*/  LOP3.LUT R12, R12, UR4, RZ, 0x3c, !PT ;  /* 0x000000040c0c7c12 */ /* 0x000fe4000f8e3cff */
[----:B-1----:R-:W-:-:S04]  /*3270*/  SHF.L.U32 R5, R9, 0x1f, RZ ;  /* 0x0000001f09057819 */ /* 0x002fc800000006ff */
[----:B------:R-:W1:Y:S02]  /*3280*/  SYNCS.PHASECHK.TRANS64.TRYWAIT P1, [R0+URZ+0x130], R5 ;  /* 0x00013005000075a7 */ /* 0x000e6400080211ff */
[----:B-1----:R-:W-:Y:S05]  /*3290*/  @!P1 BRA `(.L_x_62) ;  /* 0x0000005800809947 */ /* 0x002fea0003800000 */
.L_x_187:
[----:B------:R-:W-:Y:S01]  /*32a0*/  LEA R4, R11, UR37, 0x4 ;  /* 0x000000250b047c11 */ /* 0x000fe2000f8e20ff */
[----:B-1----:R-:W-:Y:S01]  /*32b0*/  VIADD R0, R0, 0x140 ;  /* 0x0000014000007836 */ /* 0x002fe20000000000 */
[----:B------:R-:W-:Y:S01]  /*32c0*/  SEL R3, R3, RZ, P0 ;  /* 0x000000ff03037207 */ /* 0x000fe20000000000 */
[----:B------:R-:W-:-:S03]  /*32d0*/  VIADD R11, R11, 0x1 ;  /* 0x000000010b0b7836 */ /* 0x000fc60000000000 */
[----:B------:R-:W1:Y:S01]  /*32e0*/  LDS.128 R4, [R4+0x1c0] ;  /* 0x0001c00004047984 */ /* 0x000e620000000c00 */
[----:B------:R-:W-:Y:S02]  /*32f0*/  PRMT R0, RZ, 0x654, R0 ;  /* 0x00000654ff007816 */ /* 0x000fe40000000000 */
[C---:B------:R-:W-:Y:S01]  /*3300*/  ISETP.NE.AND P1, PT, R11.reuse, 0x2, PT ;  /* 0x000000020b00780c */ /* 0x040fe20003f25270 */
[----:B------:R-:W-:Y:S01]  /*3310*/  @!PT LDS RZ, [RZ] ;  /* 0x00000000fffff984 */ /* 0x000fe20000000800 */
[----:B------:R-:W-:Y:S01]  /*3320*/  @!PT LDS RZ, [RZ] ;  /* 0x00000000fffff984 */ /* 0x000fe20000000800 */
[----:B------:R-:W-:Y:S01]  /*3330*/  @!PT LDS RZ, [RZ] ;  /* 0x00000000fffff984 */ /* 0x000fe20000000800 */
[----:B------:R-:W-:Y:S01]  /*3340*/  @!PT LDS RZ, [RZ] ;  /* 0x00000000fffff984 */ /* 0x000fe20000000800 */
[----:B------:R2:W-:Y:S06]  /*3350*/  MEMBAR.ALL.CTA ;  /* 0x0000000000007992 */ /* 0x0005ec0000008000 */
[----:B--2---:R-:W2:Y:S01]  /*3360*/  FENCE.VIEW.ASYNC.S ;  /* 0x00000000000073c6 */ /* 0x004ea20000000000 */
[----:B------:R-:W-:Y:S01]  /*3370*/  SEL R11, R11, RZ, P1 ;  /* 0x000000ff0b0b7207 */ /* 0x000fe20000800000 */
[----:B--2---:R2:W-:Y:S01]  /*3380*/  SYNCS.ARRIVE.TRANS64.RED.A1T0 RZ, [R0+URZ], RZ ;  /* 0x000000ff00ff79a7 */ /* 0x0045e200081004ff */
[----:B-1----:R-:W-:-:S02]  /*3390*/  LOP3.LUT P3, RZ, R6, 0x1, RZ, 0xc0, !PT ;  /* 0x0000000106ff7812 */ /* 0x002fc4000786c0ff */
[----:B------:R-:W-:-:S04]  /*33a0*/  SEL R5, RZ, 0x1, P0 ;  /* 0x00000001ff057807 */ /* 0x000fc80000000000 */
[----:B------:R-:W-:Y:S02]  /*33b0*/  LOP3.LUT R8, R8, R5, RZ, 0x3c, !PT ;  /* 0x0000000508087212 */ /* 0x000fe400078e3cff */
[----:B--2---:R-:W-:-:S04]  /*33c0*/  SEL R0, RZ, 0x1, P1 ;  /* 0x00000001ff007807 */ /* 0x004fc80000800000 */
[----:B------:R-:W-:Y:S01]  /*33d0*/  LOP3.LUT R9, R9, R0, RZ, 0x3c, !PT ;  /* 0x0000000009097212 */ /* 0x000fe200078e3cff */
[----:B------:R-:W-:Y:S06]  /*33e0*/  @P3 BRA `(.L_x_63) ;  /* 0xfffffffc002c3947 */ /* 0x000fec000383ffff */
[----:B------:R-:W-:Y:S01]  /*33f0*/  ULEA UR5, UR6, UR37, 0x3 ;  /* 0x0000002506057291 */ /* 0x000fe2000f8e18ff */
[----:B------:R-:W-:-:S08]  /*3400*/  SHF.L.U32 R3, R12, 0x1f, RZ ;  /* 0x0000001f0c037819 */ /* 0x000fd000000006ff */
[----:B------:R-:W1:Y:S02]  /*3410*/  SYNCS.PHASECHK.TRANS64 P0, [UR5+0x140], R3 ;  /* 0x00014003ff0075a7 */ /* 0x000e640008001005 */
[----:B-1----:R-:W-:Y:S05]  /*3420*/  @P0 BRA `(.L_x_64) ;  /* 0x0000000000080947 */ /* 0x002fea0003800000 */
[----:B------:R-:W1:Y:S02]  /*3430*/  SYNCS.PHASECHK.TRANS64.TRYWAIT P0, [UR5+0x140], R3 ;  /* 0x00014003ff0075a7 */ /* 0x000e640008001105 */
[----:B-1----:R-:W-:Y:S05]  /*3440*/  @!P0 BRA `(.L_x_65) ;  /* 0x0000005800288947 */ /* 0x002fea0003800000 */
.L_x_64:
[----:B------:R-:W-:-:S04]  /*3450*/  UIADD3 UR4, UPT, UPT, UR6, 0x1, URZ ;  /* 0x0000000106047890 */ /* 0x000fc8000fffe0ff */
[----:B------:R-:W-:-:S04]  /*3460*/  UISETP.NE.AND UP0, UPT, UR4, 0x2, UPT ;  /* 0x000000020400788c */ /* 0x000fc8000bf05270 */
[----:B------:R-:W-:Y:S02]  /*3470*/  USEL UR7, URZ, 0x1, UP0 ;  /* 0x00000001ff077887 */ /* 0x000fe40008000000 */
[----:B------:R-:W-:-:S04]  /*3480*/  USEL UR4, UR4, URZ, UP0 ;  /* 0x000000ff04047287 */ /* 0x000fc80008000000 */
[----:B------:R-:W-:Y:S01]  /*3490*/  ULEA UR4, UR4, UR37, 0x3 ;  /* 0x0000002504047291 */ /* 0x000fe2000f8e18ff */
[----:B-1----:R-:W-:-:S04]  /*34a0*/  LOP3.LUT R3, R12, UR7, RZ, 0x3c, !PT ;  /* 0x000000070c037c12 */ /* 0x002fc8000f8e3cff */
[----:B------:R-:W-:-:S04]  /*34b0*/  SHF.L.U32 R0, R3, 0x1f, RZ ;  /* 0x0000001f03007819 */ /* 0x000fc800000006ff */
[----:B------:R-:W1:Y:S02]  /*34c0*/  SYNCS.PHASECHK.TRANS64 P0, [UR4+0x140], R0 ;  /* 0x00014000ff0075a7 */ /* 0x000e640008001004 */
[----:B-1----:R-:W-:Y:S05]  /*34d0*/  @P0 EXIT ;  /* 0x000000000000094d */ /* 0x002fea0003800000 */
[----:B------:R-:W-:Y:S02]  /*34e0*/  SHF.L.U32 R3, R3, 0x1f, RZ ;  /* 0x0000001f03037819 */ /* 0x000fe400000006ff */
[----:B------:R-:W-:-:S07]  /*34f0*/  MOV R0, UR4 ;  /* 0x0000000400007c02 */ /* 0x000fce0008000f00 */
.L_x_66:
[----:B-1----:R1:W2:Y:S02]  /*3500*/  SYNCS.PHASECHK.TRANS64.TRYWAIT P0, [R0+URZ+0x140], R3 ;  /* 0x00014003000075a7 */ /* 0x0022a400080011ff */
[----:B--2---:R-:W-:Y:S05]  /*3510*/  @!P0 NANOSLEEP.SYNCS 0x989680 ;  /* 0x009896800000895d */ /* 0x004fea0003900000 */
[----:B------:R-:W2:Y:S02]  /*3520*/  @!P0 SYNCS.PHASECHK.TRANS64 P0, [R0+URZ+0x140], R3 ;  /* 0x00014003000085a7 */ /* 0x000ea400080010ff */
[----:B--2---:R-:W-:Y:S05]  /*3530*/  @P0 EXIT ;  /* 0x000000000000094d */ /* 0x004fea0003800000 */
[----:B------:R-:W-:Y:S05]  /*3540*/  BRA `(.L_x_66) ;  /* 0xfffffffc00ec7947 */ /* 0x000fea000383ffff */
.L_x_59:
[----:B------:R-:W-:Y:S05]  /*3550*/  BRA.U UP4, `(.L_x_67) ;  /* 0x0000001104d87547 */ /* 0x000fea000b800000 */
[----:B------:R-:W-:Y:S01]  /*3560*/  UMOV UR4, 0x40 ;  /* 0x0000004000047882 */ /* 0x000fe20000000000 */
[----:B------:R-:W-:Y:S01]  /*3570*/  NOP ;  /* 0x0000000000007918 */ /* 0x000fe20000000000 */
[----:B------:R-:W-:Y:S01]  /*3580*/  ULEA UR4, UR37, UR4, 0x18 ;  /* 0x0000000425047291 */ /* 0x000fe2000f8ec0ff */
[----:B------:R-:W-:Y:S02]  /*3590*/  UMOV UR5, 0x400 ;  /* 0x0000040000057882 */ /* 0x000fe40000000000 */
[----:B------:R-:W-:-:S06]  /*35a0*/  ULEA UR37, UR37, UR5, 0x18 ;  /* 0x0000000525257291 */ /* 0x000fcc000f8ec0ff */
[----:B------:R-:W1:Y:S02]  /*35b0*/  LDS.U8 R2, [UR4+0x1c] ;  /* 0x00001c04ff027984 */ /* 0x000e640008000000 */
[----:B-1----:R-:W-:-:S13]  /*35c0*/  ISETP.NE.AND P0, PT, R2, RZ, PT ;  /* 0x000000ff0200720c */ /* 0x002fda0003f05270 */
[----:B------:R-:W-:Y:S05]  /*35d0*/  @P0 BRA `(.L_x_68) ;  /* 0x0000000400080947 */ /* 0x000fea0003800000 */
[----:B------:R-:W-:Y:S02]  /*35e0*/  UISETP.NE.U32.AND UP0, UPT, UR9, 0x1, UPT ;  /* 0x000000010900788c */ /* 0x000fe4000bf05070 */
[----:B------:R-:W-:-:S07]  /*35f0*/  UIADD3 UR6, UPT, UPT, UR4, 0x8, URZ ;  /* 0x0000000804067890 */ /* 0x000fce000fffe0ff */
[----:B------:R-:W-:Y:S05]  /*3600*/  BRA.U !UP0, `(.L_x_69) ;  /* 0x00000001089c7547 */ /* 0x000fea000b800000 */
[----:B------:R-:W-:Y:S01]  /*3610*/  ELECT P0, URZ, PT ;  /* 0x0000000000ff782f */ /* 0x000fe20003800000 */
[----:B------:R-:W-:-:S12]  /*3620*/  BSSY B0, `(.L_x_69) ;  /* 0x0000025000007945 */ /* 0x000fd80003800000 */
[----:B------:R-:W-:Y:S05]  /*3630*/  @!P0 BRA `(.L_x_70) ;  /* 0x00000000008c8947 */ /* 0x000fea0003800000 */
[----:B------:R-:W-:-:S05]  /*3640*/  UMOV UR5, 0x10 ;  /* 0x0000001000057882 */ /* 0x000fca0000000000 */
[----:B------:R-:W-:Y:S04]  /*3650*/  DEPBAR.LE SB1, 0x36 ;  /* 0x00009d800000791a */ /* 0x000fe80000000000 */
[----:B------:R-:W1:Y:S02]  /*3660*/  UTCATOMSWS.2CTA.FIND_AND_SET.ALIGN UP1, UR5, UR5 ;  /* 0x00000005000575e3 */ /* 0x000e640008220800 */
[----:B-1----:R-:W-:Y:S01]  /*3670*/  MOV R11, UR5 ;  /* 0x00000005000b7c02 */ /* 0x002fe20008000f00 */
[----:B------:R-:W-:Y:S06]  /*3680*/  BRA.U UP1, `(.L_x_71) ;  /* 0x0000000101187547 */ /* 0x000fec000b800000 */
.L_x_72:
[----:B------:R-:W-:Y:S05]  /*3690*/  NANOSLEEP 0x64 ;  /* 0x000000640000795d */ /* 0x000fea0003800000 */
[----:B------:R-:W-:-:S05]  /*36a0*/  UMOV UR5, 0x10 ;  /* 0x0000001000057882 */ /* 0x000fca0000000000 */
[----:B------:R-:W-:Y:S04]  /*36b0*/  DEPBAR.LE SB1, 0x36 ;  /* 0x00009d800000791a */ /* 0x000fe80000000000 */
[----:B------:R-:W1:Y:S02]  /*36c0*/  UTCATOMSWS.2CTA.FIND_AND_SET.ALIGN UP1, UR5, UR5 ;  /* 0x00000005000575e3 */ /* 0x000e640008220800 */
[----:B-1----:R-:W-:Y:S01]  /*36d0*/  MOV R11, UR5 ;  /* 0x00000005000b7c02 */ /* 0x002fe20008000f00 */
[----:B------:R-:W-:Y:S05]  /*36e0*/  BRA.U !UP1, `(.L_x_72) ;  /* 0xfffffffd09e87547 */ /* 0x000fea000b83ffff */
.L_x_71:
[----:B------:R-:W1:Y:S01]  /*36f0*/  LDS R5, [UR4+0x10] ;  /* 0x00001004ff057984 */ /* 0x000e620008000800 */
[----:B------:R-:W-:Y:S01]  /*3700*/  IMAD.U32 R3, RZ, RZ, UR37 ;  /* 0x00000025ff037e24 */ /* 0x000fe2000f8e00ff */
[----:B------:R-:W-:-:S03]  /*3710*/  MOV R2, UR8 ;  /* 0x0000000800027c02 */ /* 0x000fc60008000f00 */
[----:B------:R-:W-:Y:S01]  /*3720*/  VIADD R3, R3, 0x1e0 ;  /* 0x000001e003037836 */ /* 0x000fe20000000000 */
[----:B-1----:R-:W-:-:S04]  /*3730*/  SHF.L.U32 R5, R5, 0x1f, RZ ;  /* 0x0000001f05057819 */ /* 0x002fc800000006ff */
[----:B------:R-:W1:Y:S02]  /*3740*/  SYNCS.PHASECHK.TRANS64.TRYWAIT P0, [UR4+0x8], R5 ;  /* 0x00000805ff0075a7 */ /* 0x000e640008001104 */
[----:B-1----:R-:W-:Y:S05]  /*3750*/  @P0 BRA `(.L_x_73) ;  /* 0x0000000000080947 */ /* 0x002fea0003800000 */
[----:B------:R-:W1:Y:S02]  /*3760*/  SYNCS.PHASECHK.TRANS64.TRYWAIT P0, [UR4+0x8], R5 ;  /* 0x00000805ff0075a7 */ /* 0x000e640008001104 */
[----:B-1----:R-:W-:Y:S05]  /*3770*/  @!P0 BRA `(.L_x_74) ;  /* 0x0000005400748947 */ /* 0x002fea0003800000 */
.L_x_73:
[----:B-1----:R-:W-:Y:S01]  /*3780*/  HFMA2 R4, -RZ, RZ, 0, 5.9604644775390625e-08 ;  /* 0x00000001ff047431 */ /* 0x002fe200000001ff */
[----:B------:R-:W-:Y:S01]  /*3790*/  UPRMT UR5, UR8, 0x654, UR6 ;  /* 0x0000065408057896 */ /* 0x000fe20008000006 */
[----:B------:R-:W-:Y:S01]  /*37a0*/  IMAD.MOV.U32 R6, RZ, RZ, 0xffff ;  /* 0x0000ffffff067424 */ /* 0x000fe200078e00ff */
[----:B------:R-:W-:Y:S01]  /*37b0*/  PRMT R2, R2, 0x654, R3 ;  /* 0x0000065402027816 */ /* 0x000fe20000000003 */
[----:B------:R-:W-:Y:S02]  /*37c0*/  IMAD.MOV.U32 R5, RZ, RZ, 0x4 ;  /* 0x00000004ff057424 */ /* 0x000fe400078e00ff */
[----:B------:R-:W-:Y:S01]  /*37d0*/  IMAD.SHL.U32 R9, R11, 0x20, RZ ;  /* 0x000000200b097824 */ /* 0x000fe200078e00ff */
[----:B------:R-:W-:Y:S02]  /*37e0*/  MOV R3, UR5 ;  /* 0x0000000500037c02 */ /* 0x000fe40008000f00 */
[-C--:B------:R-:W-:Y:S01]  /*37f0*/  SHF.L.U32 R7, R6, R11.reuse, RZ ;  /* 0x0000000b06077219 */ /* 0x080fe200000006ff */
[----:B------:R1:W-:Y:S01]  /*3800*/  SYNCS.ARRIVE.TRANS64.RED RZ, [UR5], R5 ;  /* 0x00000005ffff79a7 */ /* 0x0003e20008000405 */
[----:B------:R-:W-:Y:S01]  /*3810*/  SHF.L.U32 R6, R4, R11, RZ ;  /* 0x0000000b04067219 */ /* 0x000fe200000006ff */
[----:B------:R1:W-:Y:S04]  /*3820*/  STS [UR37+0x1e0], R9 ;  /* 0x0001e009ff007988 */ /* 0x0003e80008000825 */
[----:B------:R1:W-:Y:S04]  /*3830*/  STAS [R2.64], R11 ;  /* 0x0000000b02007dbd */ /* 0x0003e8000c0008ff */
[----:B------:R1:W-:Y:S04]  /*3840*/  ATOMS.OR RZ, [UR4+0x14], R7 ;  /* 0x00001407ffff798c */ /* 0x0003e8000b000004 */
[----:B------:R1:W-:Y:S04]  /*3850*/  ATOMS.OR RZ, [UR4+0x18], R6 ;  /* 0x00001806ffff798c */ /* 0x0003e8000b000004 */
[----:B------:R1:W-:Y:S02]  /*3860*/  ATOMS.XOR RZ, [UR4+0x10], R4 ;  /* 0x00001004ffff798c */ /* 0x0003e4000b800004 */
.L_x_70:
[----:B------:R-:W-:Y:S05]  /*3870*/  BSYNC B0 ;  /* 0x0000000000007941 */ /* 0x000fea0003800000 */
.L_x_69:
[----:B------:R-:W-:Y:S05]  /*3880*/  BRA.U UP0, `(.L_x_75) ;  /* 0x00000001006c7547 */ /* 0x000fea000b800000 */
[----:B------:R-:W-:-:S03]  /*3890*/  UMOV UR5, 0xffffffff ;  /* 0xffffffff00057882 */ /* 0x000fc60000000000 */
[----:B------:R-:W-:Y:S05]  /*38a0*/  BRA.DIV UR5, `(.L_x_76) ;  /* 0x0000005605407947 */ /* 0x000fea000b800000 */
[----:B------:R-:W-:-:S13]  /*38b0*/  ELECT P6, URZ, PT ;  /* 0x0000000000ff782f */ /* 0x000fda00038c0000 */
.L_x_191:
[----:B------:R-:W-:Y:S05]  /*38c0*/  @!P6 BRA `(.L_x_75) ;  /* 0x00000000005ce947 */ /* 0x000fea0003800000 */
[----:B-1----:R-:W1:Y:S02]  /*38d0*/  LDS R3, [UR4+0x10] ;  /* 0x00001004ff037984 */ /* 0x002e640008000800 */
[----:B-1----:R-:W-:-:S04]  /*38e0*/  SHF.L.U32 R3, R3, 0x1f, RZ ;  /* 0x0000001f03037819 */ /* 0x002fc800000006ff */
[----:B------:R-:W1:Y:S02]  /*38f0*/  SYNCS.PHASECHK.TRANS64.TRYWAIT P0, [UR4+0x8], R3 ;  /* 0x00000803ff0075a7 */ /* 0x000e640008001104 */
[----:B-1----:R-:W-:Y:S05]  /*3900*/  @P0 BRA `(.L_x_77) ;  /* 0x0000000000080947 */ /* 0x002fea0003800000 */
[----:B------:R-:W1:Y:S02]  /*3910*/  SYNCS.PHASECHK.TRANS64.TRYWAIT P0, [UR4+0x8], R3 ;  /* 0x00000803ff0075a7 */ /* 0x000e640008001104 */
[----:B-1----:R-:W-:Y:S05]  /*3920*/  @!P0 BRA `(.L_x_78) ;  /* 0x0000005400408947 */ /* 0x002fea0003800000 */
.L_x_77:
[----:B------:R-:W2:Y:S01]  /*3930*/  LDS R5, [UR37+0x1e0] ;  /* 0x0001e025ff057984 */ /* 0x000ea20008000800 */
[----:B-1----:R-:W-:Y:S02]  /*3940*/  HFMA2 R2, -RZ, RZ, 0, 5.9604644775390625e-08 ;  /* 0x00000001ff027431 */ /* 0x002fe400000001ff */
[----:B------:R-:W-:Y:S01]  /*3950*/  IMAD.MOV.U32 R3, RZ, RZ, 0xffff ;  /* 0x0000ffffff037424 */ /* 0x000fe200078e00ff */
[----:B------:R-:W-:Y:S01]  /*3960*/  UPRMT UR5, UR8, 0x654, UR6 ;  /* 0x0000065408057896 */ /* 0x000fe20008000006 */
[----:B--2---:R-:W-:-:S03]  /*3970*/  IMAD.SHL.U32 R4, R5, 0x20, RZ ;  /* 0x0000002005047824 */ /* 0x004fc600078e00ff */
[-C--:B------:R-:W-:Y:S02]  /*3980*/  SHF.L.U32 R3, R3, R5.reuse, RZ ;  /* 0x0000000503037219 */ /* 0x080fe400000006ff */
[----:B------:R-:W-:Y:S01]  /*3990*/  SHF.L.U32 R5, R2, R5, RZ ;  /* 0x0000000502057219 */ /* 0x000fe200000006ff */
[----:B------:R2:W-:Y:S04]  /*39a0*/  STS [UR37+0x1e0], R4 ;  /* 0x0001e004ff007988 */ /* 0x0005e80008000825 */
[----:B------:R2:W-:Y:S04]  /*39b0*/  ATOMS.OR RZ, [UR4+0x14], R3 ;  /* 0x00001403ffff798c */ /* 0x0005e8000b000004 */
[----:B------:R2:W-:Y:S01]  /*39c0*/  ATOMS.OR RZ, [UR4+0x18], R5 ;  /* 0x00001805ffff798c */ /* 0x0005e2000b000004 */
[----:B------:R-:W-:Y:S03]  /*39d0*/  SYNCS.ARRIVE.TRANS64.RED.A1T0 RZ, [UR5], RZ ;  /* 0x000000ffffff79a7 */ /* 0x000fe60008100405 */
[----:B------:R2:W-:Y:S01]  /*39e0*/  ATOMS.XOR RZ, [UR4+0x10], R2 ;  /* 0x00001002ffff798c */ /* 0x0005e2000b800004 */
[----:B------:R-:W-:Y:S05]  /*39f0*/  BRA `(.L_x_75) ;  /* 0x0000000000107947 */ /* 0x000fea0003800000 */
.L_x_68:
[----:B------:R-:W-:-:S05]  /*3a00*/  MOV R2, 0xffffffff ;  /* 0xffffffff00027802 */ /* 0x000fca0000000f00 */
[----:B------:R1:W-:Y:S02]  /*3a10*/  STS [UR37+0x1e0], R2 ;  /* 0x0001e002ff007988 */ /* 0x0003e40008000825 */
[----:B-1----:R-:W-:Y:S02]  /*3a20*/  MOV R2, 0x3a40 ;  /* 0x00003a4000027802 */ /* 0x002fe40000000f00 */
[----:B-----5:R-:W-:Y:S05]  /*3a30*/  CALL.REL.NOINC `($__internal_1_$__cuda_sm10x_tcgen05_guardrail_trap_phase_invalid_during_alloc) ;  /* 0x0000005800d07944 */ /* 0x020fea0003c00000 */
.L_x_75:
[----:B------:R-:W-:Y:S05]  /*3a40*/  WARPSYNC.ALL ;  /* 0x0000000000007948 */ /* 0x000fea0003800000 */
[----:B------:R-:W3:Y:S01]  /*3a50*/  S2UR UR11, SR_CgaCtaId ;  /* 0x00000000000b79c3 */ /* 0x000ee20000008800 */
[----:B------:R-:W-:Y:S01]  /*3a60*/  UMOV UR4, 0x400 ;  /* 0x0000040000047882 */ /* 0x000fe20000000000 */
[----:B------:R-:W-:-:S06]  /*3a70*/  NOP ;  /* 0x0000000000007918 */ /* 0x000fcc0000000000 */
[----:B------:R-:W-:Y:S06]  /*3a80*/  BAR.ARV 0x6, 0xa0 ;  /* 0x0182800000007b1d */ /* 0x000fec0000002000 */
[----:B------:R-:W4:Y:S01]  /*3a90*/  LDCU UR5, c[0x0][0x38c] ;  /* 0x00007180ff0577ac */ /* 0x000f220008000800 */
[----:B------:R-:W-:Y:S01]  /*3aa0*/  LOP3.LUT R0, R0, 0xffff, RZ, 0xc0, !PT ;  /* 0x0000ffff00007812 */ /* 0x000fe200078ec0ff */
[----:B-1----:R-:W-:Y:S01]  /*3ab0*/  IMAD.MOV.U32 R9, RZ, RZ, 0x1 ;  /* 0x00000001ff097424 */ /* 0x002fe200078e00ff */
[----:B------:R-:W-:Y:S01]  /*3ac0*/  LOP3.LUT R8, R8, 0xffff, RZ, 0xc0, !PT ;  /* 0x0000ffff08087812 */ /* 0x000fe200078ec0ff */
[----:B------:R-:W-:Y:S01]  /*3ad0*/  UMOV UR17, URZ ;  /* 0x000000ff00117c82 */ /* 0x000fe20008000000 */
[----:B------:R-:W-:Y:S01]  /*3ae0*/  R2UR UR12, R0 ;  /* 0x00000000000c72ca */ /* 0x000fe200000e0000 */
[----:B------:R-:W-:Y:S01]  /*3af0*/  UMOV UR16, URZ ;  /* 0x000000ff00107c82 */ /* 0x000fe20008000000 */
[----:B------:R-:W-:Y:S01]  /*3b00*/  R2UR UR13, R8 ;  /* 0x00000000080d72ca */ /* 0x000fe200000e0000 */
[----:B------:R-:W-:Y:S01]  /*3b10*/  IMAD.MOV.U32 R8, RZ, RZ, RZ ;  /* 0x000000ffff087224 */ /* 0x000fe200078e00ff */
[----:B------:R-:W-:Y:S01]  /*3b20*/  UMOV UR15, URZ ;  /* 0x000000ff000f7c82 */ /* 0x000fe20008000000 */
[----:B---3--:R-:W-:-:S02]  /*3b30*/  ULEA UR11, UR11, UR4, 0x18 ;  /* 0x000000040b0b7291 */ /* 0x008fc4000f8ec0ff */
[----:B------:R-:W-:Y:S02]  /*3b40*/  UISETP.NE.AND UP2, UPT, UR9, URZ, UPT ;  /* 0x000000ff0900728c */ /* 0x000fe4000bf45270 */
[----:B------:R-:W-:Y:S02]  /*3b50*/  UIADD3 UR14, UPT, UPT, UR11, 0x3300, URZ ;  /* 0x000033000b0e7890 */ /* 0x000fe4000fffe0ff */
[----:B------:R-:W-:Y:S02]  /*3b60*/  UIADD3 UR4, UPT, UPT, UR11, 0x21300, URZ ;  /* 0x000213000b047890 */ /* 0x000fe4000fffe0ff */
[----:B----4-:R-:W-:Y:S01]  /*3b70*/  UIADD3 UR5, UPT, UPT, UR5, 0x3f, URZ ;  /* 0x0000003f05057890 */ /* 0x010fe2000fffe0ff */
[----:B--2---:R-:W1:Y:S01]  /*3b80*/  LDS R2, [UR11+0x1e0] ;  /* 0x0001e00bff027984 */ /* 0x004e620008000800 */
[----:B------:R-:W-:Y:S02]  /*3b90*/  USHF.R.U32.HI UR14, URZ, 0x4, UR14 ;  /* 0x00000004ff0e7899 */ /* 0x000fe4000801160e */
[----:B------:R-:W-:-:S02]  /*3ba0*/  USHF.R.S32.HI UR10, URZ, 0x1f, UR5 ;  /* 0x0000001fff0a7899 */ /* 0x000fc40008011405 */
[----:B------:R-:W-:Y:S02]  /*3bb0*/  USHF.R.U32.HI UR4, URZ, 0x4, UR4 ;  /* 0x00000004ff047899 */ /* 0x000fe40008011604 */
[----:B------:R-:W-:Y:S02]  /*3bc0*/  ULEA.HI UR10, UR10, UR5, URZ, 0x6 ;  /* 0x000000050a0a7291 */ /* 0x000fe4000f8f30ff */
[----:B------:R-:W-:Y:S02]  /*3bd0*/  ULOP3.LUT UR14, UR14, 0x3fff, URZ, 0xc0, !UPT ;  /* 0x00003fff0e0e7892 */ /* 0x000fe4000f8ec0ff */
[----:B------:R-:W-:Y:S02]  /*3be0*/  USHF.R.S32.HI UR10, URZ, 0x6, UR10 ;  /* 0x00000006ff0a7899 */ /* 0x000fe4000801140a */
[----:B------:R-:W-:Y:S02]  /*3bf0*/  ULOP3.LUT UR4, UR4, 0x3fff, URZ, 0xc0, !UPT ;  /* 0x00003fff04047892 */ /* 0x000fe4000f8ec0ff */
[----:B------:R-:W-:Y:S01]  /*3c00*/  UISETP.LT.AND UP0, UPT, UR10, 0x1, UPT ;  /* 0x000000010a00788c */ /* 0x000fe2000bf01270 */
[----:B------:R-:W-:Y:S01]  /*3c10*/  UMOV UR24, 0x0 ;  /* 0x0000000000187882 */ /* 0x000fe20000000000 */
[----:B------:R-:W-:Y:S01]  /*3c20*/  UMOV UR25, 0x8180010 ;  /* 0x0818001000197882 */ /* 0x000fe20000000000 */
[----:B------:R-:W-:-:S02]  /*3c30*/  ULOP3.LUT UR14, UR14, 0x10000, URZ, 0xfc, !UPT ;  /* 0x000100000e0e7892 */ /* 0x000fc4000f8efcff */
[----:B------:R-:W-:Y:S02]  /*3c40*/  ULOP3.LUT UR4, UR4, 0x10000, URZ, 0xfc, !UPT ;  /* 0x0001000004047892 */ /* 0x000fe4000f8efcff */
[----:B------:R-:W-:Y:S01]  /*3c50*/  USEL UR23, UR10, 0x1, !UP0 ;  /* 0x000000010a177887 */ /* 0x000fe2000c000000 */
[----:B------:R-:W-:Y:S01]  /*3c60*/  UMOV UR32, 0x0 ;  /* 0x0000000000207882 */ /* 0x000fe20000000000 */
[----:B------:R-:W-:Y:S01]  /*3c70*/  UMOV UR33, 0x8180010 ;  /* 0x0818001000217882 */ /* 0x000fe20000000000 */
[----:B------:R-:W-:Y:S01]  /*3c80*/  UMOV UR30, 0x0 ;  /* 0x00000000001e7882 */ /* 0x000fe20000000000 */
[----:B------:R-:W-:Y:S01]  /*3c90*/  UMOV UR31, 0x8180010 ;  /* 0x08180010001f7882 */ /* 0x000fe20000000000 */
[----:B------:R-:W-:Y:S01]  /*3ca0*/  UMOV UR28, 0x0 ;  /* 0x00000000001c7882 */ /* 0x000fe20000000000 */
[----:B------:R-:W-:Y:S01]  /*3cb0*/  UMOV UR29, 0x8180010 ;  /* 0x08180010001d7882 */ /* 0x000fe20000000000 */
[----:B-1----:R-:W-:Y:S02]  /*3cc0*/  R2UR UR18, R2 ;  /* 0x00000000021272ca */ /* 0x002fe400000e0000 */
[----:B------:R-:W-:-:S13]  /*3cd0*/  CS2R R2, SRZ ;  /* 0x0000000000027805 */ /* 0x000fda000001ff00 */
.L_x_86:
[C---:B------:R-:W-:Y:S02]  /*3ce0*/  LEA R0, R8.reuse, UR11, 0x3 ;  /* 0x0000000b08007c11 */ /* 0x040fe4000f8e18ff */
[----:B------:R-:W-:Y:S02]  /*3cf0*/  SHF.L.U32 R5, R3, 0x1f, RZ ;  /* 0x0000001f03057819 */ /* 0x000fe400000006ff */
[----:B------:R-:W-:Y:S02]  /*3d00*/  LEA R4, R8, UR11, 0x4 ;  /* 0x0000000b08047c11 */ /* 0x000fe4000f8e20ff */
[----:B------:R-:W1:Y:S02]  /*3d10*/  SYNCS.PHASECHK.TRANS64.TRYWAIT P0, [R0+URZ+0x130], R5 ;  /* 0x00013005000075a7 */ /* 0x000e6400080011ff */
[----:B-1-34-:R-:W-:Y:S05]  /*3d20*/  @!P0 BRA `(.L_x_79) ;  /* 0x0000005000588947 */ /* 0x01afea0003800000 */
.L_x_192:
[----:B-1----:R-:W1:Y:S01]  /*3d30*/  LDS.128 R4, [R4+0x1c0] ;  /* 0x0001c00004047984 */ /* 0x002e620000000c00 */
[----:B------:R-:W-:Y:S02]  /*3d40*/  VIADD R0, R0, 0x140 ;  /* 0x0000014000007836 */ /* 0x000fe40000000000 */
[----:B------:R-:W-:Y:S01]  /*3d50*/  VIADD R8, R8, 0x1 ;  /* 0x0000000108087836 */ /* 0x000fe20000000000 */
[----:B------:R-:W-:Y:S01]  /*3d60*/  @!PT LDS RZ, [RZ] ;  /* 0x00000000fffff984 */ /* 0x000fe20000000800 */
[----:B------:R-:W-:Y:S01]  /*3d70*/  @!PT LDS RZ, [RZ] ;  /* 0x00000000fffff984 */ /* 0x000fe20000000800 */
[----:B------:R-:W-:Y:S01]  /*3d80*/  @!PT LDS RZ, [RZ] ;  /* 0x00000000fffff984 */ /* 0x000fe20000000800 */
[----:B------:R-:W-:Y:S01]  /*3d90*/  @!PT LDS RZ, [RZ] ;  /* 0x00000000fffff984 */ /* 0x000fe20000000800 */
[----:B------:R2:W-:Y:S06]  /*3da0*/  MEMBAR.ALL.CTA ;  /* 0x0000000000007992 */ /* 0x0005ec0000008000 */
[----:B--2---:R-:W2:Y:S01]  /*3db0*/  FENCE.VIEW.ASYNC.S ;  /* 0x00000000000073c6 */ /* 0x004ea20000000000 */
[----:B------:R-:W-:-:S04]  /*3dc0*/  PRMT R0, RZ, 0x654, R0 ;  /* 0x00000654ff007816 */ /* 0x000fc80000000000 */
[----:B--2---:R2:W-:Y:S01]  /*3dd0*/  SYNCS.ARRIVE.TRANS64.RED.A1T0 RZ, [R0+URZ], RZ ;  /* 0x000000ff00ff79a7 */ /* 0x0045e200081004ff */
[----:B-1----:R-:W-:Y:S01]  /*3de0*/  LOP3.LUT P1, RZ, R6, 0x1, RZ, 0xc0, !PT ;  /* 0x0000000106ff7812 */ /* 0x002fe2000782c0ff */
[----:B--2---:R-:W-:-:S12]  /*3df0*/  BRA.U UP2, `(.L_x_80) ;  /* 0x0000000502087547 */ /* 0x004fd8000b800000 */
[----:B------:R-:W1:Y:S01]  /*3e00*/  LDCU UR5, c[0x0][0x38c] ;  /* 0x00007180ff0577ac */ /* 0x000e620008000800 */
[----:B------:R-:W-:Y:S02]  /*3e10*/  PLOP3.LUT P2, PT, PT, PT, PT, 0x80, 0x8 ;  /* 0x000000000008781c */ /* 0x000fe40003f4f070 */
[----:B------:R-:W-:Y:S01]  /*3e20*/  SHF.L.U32 R5, R9, 0x1f, RZ ;  /* 0x0000001f09057819 */ /* 0x000fe200000006ff */
[----:B------:R-:W-:Y:S02]  /*3e30*/  ULEA UR19, UR17, UR11, 0x3 ;  /* 0x0000000b11137291 */ /* 0x000fe4000f8e18ff */
[----:B------:R-:W-:Y:S02]  /*3e40*/  UIMAD UR20, UR17, 0x30, UR18 ;  /* 0x00000030111478a4 */ /* 0x000fe4000f8e0212 */
[----:B-1----:R-:W-:-:S06]  /*3e50*/  UISETP.GE.AND UP0, UPT, UR5, 0x1, UPT ;  /* 0x000000010500788c */ /* 0x002fcc000bf06270 */
[----:B------:R-:W-:-:S05]  /*3e60*/  PLOP3.LUT P0, PT, PT, PT, UP0, 0x80, 0x8 ;  /* 0x000000000008781c */ /* 0x000fca0003f0f008 */
[----:B------:R-:W-:-:S08]  /*3e70*/  @UP0 ULEA UR5, UR16, UR11, 0x3 ;  /* 0x0000000b10050291 */ /* 0x000fd0000f8e18ff */
[----:B------:R-:W-:-:S04]  /*3e80*/  @P0 SHF.L.U32 R0, R2, 0x1f, RZ ;  /* 0x0000001f02000819 */ /* 0x000fc800000006ff */
[----:B------:R1:W2:Y:S01]  /*3e90*/  @P0 SYNCS.PHASECHK.TRANS64.TRYWAIT P2, [UR5], R0 ;  /* 0x00000000ff0005a7 */ /* 0x0002a20008041105 */
[----:B------:R-:W3:Y:S02]  /*3ea0*/  SYNCS.PHASECHK.TRANS64.TRYWAIT P0, [UR19+0x170], R5 ;  /* 0x00017005ff0075a7 */ /* 0x000ee40008001113 */
[----:B-123--:R-:W-:Y:S05]  /*3eb0*/  @!P0 BRA `(.L_x_81) ;  /* 0x0000005000088947 */ /* 0x00efea0003800000 */
.L_x_194:
[----:B------:R-:W-:Y:S01]  /*3ec0*/  UMOV UR22, UR15 ;  /* 0x0000000f00167c82 */ /* 0x000fe20008000000 */
[----:B------:R-:W-:Y:S05]  /*3ed0*/  BRA.U !UP0, `(.L_x_82) ;  /* 0x0000000108c07547 */ /* 0x000fea000b800000 */
[----:B------:R-:W-:Y:S02]  /*3ee0*/  UIADD3 UR22, UPT, UPT, UR23, UR15, URZ ;  /* 0x0000000f17167290 */ /* 0x000fe4000fffe0ff */
[----:B------:R-:W-:Y:S01]  /*3ef0*/  UPLOP3.LUT UP3, UPT, UPT, UPT, UPT, 0x40, 0x4 ;  /* 0x000000000004789c */ /* 0x000fe20003f6e870 */
[----:B------:R-:W-:Y:S01]  /*3f00*/  UMOV UR21, UR10 ;  /* 0x0000000a00157c82 */ /* 0x000fe20008000000 */
[----:B------:R-:W-:-:S09]  /*3f10*/  UMOV UR5, UR16 ;  /* 0x0000001000057c82 */ /* 0x000fd20008000000 */
.L_x_85:
[----:B--2---:R-:W-:Y:S01]  /*3f20*/  ULEA UR7, UR5, UR11, 0x3 ;  /* 0x0000000b05077291 */ /* 0x004fe2000f8e18ff */
[----:B---3--:R-:W-:Y:S11]  /*3f30*/  @P2 BRA `(.L_x_83) ;  /* 0x00000000000c2947 */ /* 0x008ff60003800000 */
[----:B-1----:R-:W-:Y:S04]  /*3f40*/  SHF.L.U32 R5, R2, 0x1f, RZ ;  /* 0x0000001f02057819 */ /* 0x002fe800000006ff */
[----:B------:R-:W1:Y:S02]  /*3f50*/  SYNCS.PHASECHK.TRANS64.TRYWAIT P0, [UR7], R5 ;  /* 0x00000005ff0075a7 */ /* 0x000e640008001107 */
[----:B-1----:R-:W-:Y:S05]  /*3f60*/  @!P0 BRA `(.L_x_84) ;  /* 0x0000004c00f48947 */ /* 0x002fea0003800000 */
.L_x_83:
[----:B------:R-:W-:Y:S01]  /*3f70*/  UISETP.NE.AND UP0, UPT, UR21, 0x1, UPT ;  /* 0x000000011500788c */ /* 0x000fe2000bf05270 */
[----:B------:R-:W-:Y:S01]  /*3f80*/  PLOP3.LUT P2, PT, PT, PT, PT, 0x80, 0x8 ;  /* 0x000000000008781c */ /* 0x000fe20003f4f070 */
[----:B------:R-:W-:Y:S02]  /*3f90*/  UIADD3 UR16, UPT, UPT, UR5, 0x1, URZ ;  /* 0x0000000105107890 */ /* 0x000fe4000fffe0ff */
[----:B------:R-:W-:Y:S02]  /*3fa0*/  UIMAD UR6, UR5, 0x180, UR4 ;  /* 0x00000180050678a4 */ /* 0x000fe4000f8e0204 */
[----:B------:R-:W-:Y:S01]  /*3fb0*/  UISETP.NE.AND UP1, UPT, UR16, 0xf, UPT ;  /* 0x0000000f1000788c */ /* 0x000fe2000bf25270 */
[----:B------:R-:W-:Y:S01]  /*3fc0*/  PLOP3.LUT P0, PT, PT, PT, UP0, 0x80, 0x8 ;  /* 0x000000000008781c */ /* 0x000fe20003f0f008 */
[----:B------:R-:W-:Y:S02]  /*3fd0*/  ULEA UR34, UR5, UR14, 0x9 ;  /* 0x0000000e05227291 */ /* 0x000fe4000f8e48ff */
[----:B------:R-:W-:Y:S02]  /*3fe0*/  USEL UR27, URZ, 0x1, UP1 ;  /* 0x00000001ff1b7887 */ /* 0x000fe40008800000 */
[----:B------:R-:W-:Y:S02]  /*3ff0*/  USEL UR16, UR16, URZ, UP1 ;  /* 0x000000ff10107287 */ /* 0x000fe40008800000 */
[----:B------:R-:W-:Y:S02]  /*4000*/  UIADD3 UR46, UPT, UPT, UR6, 0x2, URZ ;  /* 0x00000002062e7890 */ /* 0x000fe4000fffe0ff */
[----:B------:R-:W-:Y:S01]  /*4010*/  @UP0 ULEA UR26, UR16, UR11, 0x3 ;  /* 0x0000000b101a0291 */ /* 0x000fe2000f8e18ff */
[----:B------:R-:W-:Y:S01]  /*4020*/  LOP3.LUT R2, R2, UR27, RZ, 0x3c, !PT ;  /* 0x0000001b02027c12 */ /* 0x000fe2000f8e3cff */
[----:B------:R-:W-:Y:S02]  /*4030*/  UIADD3 UR44, UPT, UPT, UR34, 0x2, URZ ;  /* 0x00000002222c7890 */ /* 0x000fe4000fffe0ff */
[----:B------:R-:W-:Y:S01]  /*4040*/  UIADD3 UR42, UPT, UPT, UR6, 0x4, URZ ;  /* 0x00000004062a7890 */ /* 0x000fe2000fffe0ff */
[----:B-1----:R-:W-:Y:S01]  /*4050*/  @P0 SHF.L.U32 R0, R2, 0x1f, RZ ;  /* 0x0000001f02000819 */ /* 0x002fe200000006ff */
[----:B------:R-:W-:Y:S02]  /*4060*/  UIADD3 UR40, UPT, UPT, UR34, 0x4, URZ ;  /* 0x0000000422287890 */ /* 0x000fe4000fffe0ff */
[----:B------:R-:W-:Y:S01]  /*4070*/  UIADD3 UR38, UPT, UPT, UR6, 0x6, URZ ;  /* 0x0000000606267890 */ /* 0x000fe2000fffe0ff */
[----:B------:R2:W3:Y:S01]  /*4080*/  @P0 SYNCS.PHASECHK.TRANS64.TRYWAIT P2, [UR26], R0 ;  /* 0x00000000ff0005a7 */ /* 0x0004e2000804111a */
[----:B------:R-:W-:Y:S02]  /*4090*/  UIADD3 UR36, UPT, UPT, UR34, 0x6, URZ ;  /* 0x0000000622247890 */ /* 0x000fe4000fffe0ff */
[----:B------:R-:W-:Y:S02]  /*40a0*/  UIADD3 UR26, UPT, UPT, UR7, 0x78, URZ ;  /* 0x00000078071a7890 */ /* 0x000fe4000fffe0ff */
[----:B------:R-:W-:Y:S02]  /*40b0*/  UIADD3 UR15, UPT, UPT, UR15, 0x1, URZ ;  /* 0x000000010f0f7890 */ /* 0x000fe4000fffe0ff */
[----:B------:R-:W-:Y:S02]  /*40c0*/  UIADD3 UR21, UPT, UPT, UR21, -0x1, URZ ;  /* 0xffffffff15157890 */ /* 0x000fe4000fffe0ff */
[----:B------:R-:W-:Y:S01]  /*40d0*/  UISETP.NE.AND UP0, UPT, UR15, UR22, UPT ;  /* 0x000000160f00728c */ /* 0x000fe2000bf05270 */
[----:B------:R-:W-:Y:S01]  /*40e0*/  UMOV UR7, 0x40004040 ;  /* 0x4000404000077882 */ /* 0x000fe20000000000 */
[----:B------:R-:W-:Y:S01]  /*40f0*/  UMOV UR35, 0x40004040 ;  /* 0x4000404000237882 */ /* 0x000fe20000000000 */
[----:B------:R-:W-:Y:S01]  /*4100*/  UMOV UR47, 0x40004040 ;  /* 0x40004040002f7882 */ /* 0x000fe20000000000 */
[----:B------:R2:W-:Y:S01]  /*4110*/  UTCHMMA.2CTA gdesc[UR34], gdesc[UR6], tmem[UR20], tmem[UR24], idesc[UR25], UP3 ;  /* 0x00ff1806220075ea */ /* 0x0005e20009a00014 */
[----:B------:R-:W-:Y:S01]  /*4120*/  UPLOP3.LUT UP3, UPT, UPT, UPT, UPT, 0x80, 0x8 ;  /* 0x000000000008789c */ /* 0x000fe20003f6f070 */
[----:B------:R-:W-:Y:S01]  /*4130*/  UMOV UR45, 0x40004040 ;  /* 0x40004040002d7882 */ /* 0x000fe20000000000 */
[----:B------:R-:W-:Y:S01]  /*4140*/  UMOV UR43, 0x40004040 ;  /* 0x40004040002b7882 */ /* 0x000fe20000000000 */
[----:B------:R2:W-:Y:S01]  /*4150*/  UTCHMMA.2CTA gdesc[UR44], gdesc[UR46], tmem[UR20], tmem[UR32], idesc[UR33], UPT ;  /* 0x00ff202e2c0075ea */ /* 0x0005e2000ba00014 */
[----:B------:R-:W-:Y:S01]  /*4160*/  UMOV UR41, 0x40004040 ;  /* 0x4000404000297882 */ /* 0x000fe20000000000 */
[----:B------:R-:W-:Y:S01]  /*4170*/  UMOV UR39, 0x40004040 ;  /* 0x4000404000277882 */ /* 0x000fe20000000000 */
[----:B------:R-:W-:Y:S01]  /*4180*/  UMOV UR37, 0x40004040 ;  /* 0x4000404000257882 */ /* 0x000fe20000000000 */
[----:B------:R2:W-:Y:S01]  /*4190*/  UTCHMMA.2CTA gdesc[UR40], gdesc[UR42], tmem[UR20], tmem[UR30], idesc[UR31], UPT ;  /* 0x00ff1e2a280075ea */ /* 0x0005e2000ba00014 */
[----:B------:R2:W-:Y:S01]  /*41a0*/  UTCHMMA.2CTA gdesc[UR36], gdesc[UR38], tmem[UR20], tmem[UR28], idesc[UR29], UPT ;  /* 0x00ff1c26240075ea */ /* 0x0005e2000ba00014 */
[----:B------:R2:W-:Y:S01]  /*41b0*/  UTCBAR.2CTA.MULTICAST [UR26], URZ, UR13 ;  /* 0x000000ff1a0073e9 */ /* 0x0005e2000820080d */
[----:B------:R-:W-:Y:S01]  /*41c0*/  UMOV UR5, UR16 ;  /* 0x0000001000057c82 */ /* 0x000fe20008000000 */
[----:B------:R-:W-:Y:S05]  /*41d0*/  BRA.U UP0, `(.L_x_85) ;  /* 0xfffffffd00507547 */ /* 0x000fea000b83ffff */
.L_x_82:
[----:B------:R-:W-:Y:S01]  /*41e0*/  UIADD3 UR19, UPT, UPT, UR19, 0x150, URZ ;  /* 0x0000015013137890 */ /* 0x000fe2000fffe0ff */
[----:B------:R-:W-:-:S08]  /*41f0*/  UMOV UR15, UR22 ;  /* 0x00000016000f7c82 */ /* 0x000fd00008000000 */
[----:B------:R4:W-:Y:S01]  /*4200*/  UTCBAR.2CTA.MULTICAST [UR19], URZ, UR12 ;  /* 0x000000ff130073e9 */ /* 0x0009e2000820080c */
[----:B------:R-:W-:Y:S02]  /*4210*/  NOP ;  /* 0x0000000000007918 */ /* 0x000fe40000000000 */
.L_x_80:
[----:B------:R-:W-:Y:S01]  /*4220*/  UIADD3 UR17, UPT, UPT, UR17, 0x1, URZ ;  /* 0x0000000111117890 */ /* 0x000fe2000fffe0ff */
[----:B------:R-:W-:-:S03]  /*4230*/  ISETP.NE.AND P0, PT, R8, 0x2, PT ;  /* 0x000000020800780c */ /* 0x000fc60003f05270 */
[----:B------:R-:W-:Y:S01]  /*4240*/  UISETP.NE.AND UP0, UPT, UR17, 0x4, UPT ;  /* 0x000000041100788c */ /* 0x000fe2000bf05270 */
[----:B-12---:R-:W-:Y:S02]  /*4250*/  SEL R0, RZ, 0x1, P0 ;  /* 0x00000001ff007807 */ /* 0x006fe40000000000 */
[----:B------:R-:W-:Y:S01]  /*4260*/  SEL R8, R8, RZ, P0 ;  /* 0x000000ff08087207 */ /* 0x000fe20000000000 */
[----:B------:R-:W-:Y:S01]  /*4270*/  USEL UR5, URZ, 0x1, UP0 ;  /* 0x00000001ff057887 */ /* 0x000fe20008000000 */
[----:B------:R-:W-:Y:S01]  /*4280*/  LOP3.LUT R3, R3, R0, RZ, 0x3c, !PT ;  /* 0x0000000003037212 */ /* 0x000fe200078e3cff */
[----:B------:R-:W-:-:S04]  /*4290*/  USEL UR17, UR17, URZ, UP0 ;  /* 0x000000ff11117287 */ /* 0x000fc80008000000 */
[----:B------:R-:W-:Y:S01]  /*42a0*/  LOP3.LUT R9, R9, UR5, RZ, 0x3c, !PT ;  /* 0x0000000509097c12 */ /* 0x000fe2000f8e3cff */
[----:B------:R-:W-:Y:S07]  /*42b0*/  @P1 BRA `(.L_x_86) ;  /* 0xfffffff800881947 */ /* 0x000fee000383ffff */
[----:B------:R-:W1:Y:S01]  /*42c0*/  S2UR UR4, SR_CgaCtaId ;  /* 0x00000000000479c3 */ /* 0x000e620000008800 */
[----:B------:R-:W-:Y:S01]  /*42d0*/  ELECT P0, URZ, PT ;  /* 0x0000000000ff782f */ /* 0x000fe20003800000 */
[----:B------:R-:W-:Y:S01]  /*42e0*/  HFMA2 R0, -RZ, RZ, 0, 5.9604644775390625e-08 ;  /* 0x00000001ff007431 */ /* 0x000fe200000001ff */
[----:B------:R-:W-:-:S05]  /*42f0*/  UMOV UR5, 0x40 ;  /* 0x0000004000057882 */ /* 0x000fca0000000000 */
[----:B------:R-:W-:Y:S01]  /*4300*/  UVIRTCOUNT.DEALLOC.SMPOOL 0x80 ;  /* 0x000000800000784c */ /* 0x000fe20000000000 */
[----:B------:R-:W-:Y:S02]  /*4310*/  UISETP.NE.AND UP0, UPT, UR9, URZ, UPT ;  /* 0x000000ff0900728c */ /* 0x000fe4000bf05270 */
[----:B-1----:R-:W-:-:S09]  /*4320*/  ULEA UR4, UR4, UR5, 0x18 ;  /* 0x0000000504047291 */ /* 0x002fd2000f8ec0ff */
[----:B------:R1:W-:Y:S01]  /*4330*/  @P0 STS.U8 [UR4+0x1c], R0 ;  /* 0x00001c00ff000988 */ /* 0x0003e20008000004 */
[----:B------:R-:W-:Y:S05]  /*4340*/  BRA.U UP0, `(.L_x_87) ;  /* 0x0000000100a07547 */ /* 0x000fea000b800000 */
[----:B------:R-:W-:Y:S01]  /*4350*/  UIADD3 UR5, UPT, UPT, UR11, 0x170, URZ ;  /* 0x000001700b057890 */ /* 0x000fe2000fffe0ff */
[----:B------:R-:W-:-:S03]  /*4360*/  SHF.L.U32 R3, R9, 0x1f, RZ ;  /* 0x0000001f09037819 */ /* 0x000fc600000006ff */
[----:B------:R-:W-:-:S09]  /*4370*/  ULEA UR6, UR17, UR5, 0x3 ;  /* 0x0000000511067291 */ /* 0x000fd2000f8e18ff */
[----:B------:R-:W2:Y:S02]  /*4380*/  SYNCS.PHASECHK.TRANS64.TRYWAIT P0, [UR6], R3 ;  /* 0x00000003ff0075a7 */ /* 0x000ea40008001106 */
[----:B--2---:R-:W-:Y:S05]  /*4390*/  @!P0 BRA `(.L_x_88) ;  /* 0x0000004c00008947 */ /* 0x004fea0003800000 */
.L_x_197:
        /* <DEDUP_REMOVED lines=9> */
.L_x_199:
        /* <DEDUP_REMOVED lines=9> */
.L_x_201:
[----:B------:R-:W-:-:S04]  /*44c0*/  UIADD3 UR7, UPT, UPT, UR7, 0x1, URZ ;  /* 0x0000000107077890 */ /* 0x000fc8000fffe0ff */
[----:B------:R-:W-:-:S04]  /*44d0*/  UISETP.NE.AND UP1, UPT, UR7, 0x4, UPT ;  /* 0x000000040700788c */ /* 0x000fc8000bf25270 */
[----:B------:R-:W-:Y:S02]  /*44e0*/  USEL UR6, URZ, 0x1, UP1 ;  /* 0x00000001ff067887 */ /* 0x000fe40008800000 */
[----:B------:R-:W-:-:S04]  /*44f0*/  USEL UR7, UR7, URZ, UP1 ;  /* 0x000000ff07077287 */ /* 0x000fc80008800000 */
[----:B------:R-:W-:Y:S01]  /*4500*/  ULEA UR7, UR7, UR5, 0x3 ;  /* 0x0000000507077291 */ /* 0x000fe2000f8e18ff */
[----:B-1----:R-:W-:-:S04]  /*4510*/  LOP3.LUT R3, R2, UR6, RZ, 0x3c, !PT ;  /* 0x0000000602037c12 */ /* 0x002fc8000f8e3cff */
[----:B------:R-:W-:Y:S01]  /*4520*/  SHF.L.U32 R3, R3, 0x1f, RZ ;  /* 0x0000001f03037819 */ /* 0x000fe200000006ff */
[----:B------:R-:W-:-:S04]  /*4530*/  IMAD.U32 R0, RZ, RZ, UR7 ;  /* 0x00000007ff007e24 */ /* 0x000fc8000f8e00ff */
[----:B------:R1:W2:Y:S03]  /*4540*/  SYNCS.PHASECHK.TRANS64.TRYWAIT P0, [R0+URZ], R3 ;  /* 0x00000003000075a7 */ /* 0x0002a600080011ff */
[----:B--2---:R-:W-:Y:S05]  /*4550*/  @!P0 NANOSLEEP.SYNCS 0x989680 ;  /* 0x009896800000895d */ /* 0x004fea0003900000 */
[----:B------:R-:W2:Y:S02]  /*4560*/  @!P0 SYNCS.PHASECHK.TRANS64 P0, [R0+URZ], R3 ;  /* 0x00000003000085a7 */ /* 0x000ea400080010ff */
[----:B--2---:R-:W-:Y:S05]  /*4570*/  @P0 BRA `(.L_x_91) ;  /* 0x0000000000200947 */ /* 0x004fea0003800000 */
.L_x_92:
[----:B--2---:R2:W1:Y:S02]  /*4580*/  SYNCS.PHASECHK.TRANS64.TRYWAIT P0, [R0+URZ], R3 ;  /* 0x00000003000075a7 */ /* 0x00446400080011ff */
[----:B-1----:R-:W-:Y:S05]  /*4590*/  @!P0 NANOSLEEP.SYNCS 0x989680 ;  /* 0x009896800000895d */ /* 0x002fea0003900000 */
[----:B------:R-:W1:Y:S02]  /*45a0*/  @!P0 SYNCS.PHASECHK.TRANS64 P0, [R0+URZ], R3 ;  /* 0x00000003000085a7 */ /* 0x000e6400080010ff */
[----:B-1----:R-:W-:Y:S05]  /*45b0*/  @!P0 BRA `(.L_x_92) ;  /* 0xfffffffc00f08947 */ /* 0x002fea000383ffff */
[----:B------:R-:W-:Y:S05]  /*45c0*/  BRA `(.L_x_91) ;  /* 0x00000000000c7947 */ /* 0x000fea0003800000 */
.L_x_87:
[----:B------:R-:W-:-:S04]  /*45d0*/  UIADD3 UR5, UPT, UPT, UR11, 0x1b0, URZ ;  /* 0x000001b00b057890 */ /* 0x000fc8000fffe0ff */
[----:B------:R-:W-:-:S09]  /*45e0*/  UPRMT UR5, UR8, 0x654, UR5 ;  /* 0x0000065408057896 */ /* 0x000fd20008000005 */
[----:B------:R-:W-:Y:S03]  /*45f0*/  SYNCS.ARRIVE.TRANS64.RED.A1T0 RZ, [UR5], RZ ;  /* 0x000000ffffff79a7 */ /* 0x000fe60008100405 */
.L_x_91:
[----:B-12---:R-:W-:Y:S01]  /*4600*/  SHF.L.U32 R3, RZ, 0x1f, RZ ;  /* 0x0000001fff037819 */ /* 0x006fe200000006ff */
[----:B------:R-:W-:Y:S01]  /*4610*/  UIADD3 UR5, UPT, UPT, UR11, 0x1b0, URZ ;  /* 0x000001b00b057890 */ /* 0x000fe2000fffe0ff */
[----:B------:R-:W-:Y:S02]  /*4620*/  PLOP3.LUT P0, PT, PT, PT, UP0, 0x80, 0x8 ;  /* 0x000000000008781c */ /* 0x000fe40003f0f008 */
[----:B------:R-:W1:Y:S02]  /*4630*/  SYNCS.PHASECHK.TRANS64.TRYWAIT P1, [UR11+0x1b0], R3 ;  /* 0x0001b003ff0075a7 */ /* 0x000e64000802110b */
[----:B-1----:R-:W-:Y:S09]  /*4640*/  @!P1 BRA `(.L_x_93) ;  /* 0x00000048009c9947 */ /* 0x002ff20003800000 */
.L_x_203:
[----:B------:R-:W-:Y:S02]  /*4650*/  @!UP0 UPRMT UR5, UR8, 0x654, UR5 ;  /* 0x0000065408058896 */ /* 0x000fe40008000005 */
[----:B------:R-:W-:Y:S01]  /*4660*/  ULOP3.LUT UR6, UR18, 0xffff, URZ, 0xc0, !UPT ;  /* 0x0000ffff12067892 */ /* 0x000fe2000f8ec0ff */
[----:B------:R-:W-:-:S03]  /*4670*/  UMOV UR8, 0xffff ;  /* 0x0000ffff00087882 */ /* 0x000fc60000000000 */
[----:B------:R-:W-:-:S03]  /*4680*/  USHF.R.U32.HI UR6, URZ, 0x5, UR6 ;  /* 0x00000005ff067899 */ /* 0x000fc60008011606 */
[----:B------:R-:W-:Y:S01]  /*4690*/  @!P0 SYNCS.ARRIVE.TRANS64.RED.A1T0 RZ, [UR5], RZ ;  /* 0x000000ffffff89a7 */ /* 0x000fe20008100405 */
[----:B------:R-:W-:Y:S01]  /*46a0*/  NOP ;  /* 0x0000000000007918 */ /* 0x000fe20000000000 */
[----:B-1----:R-:W1:Y:S01]  /*46b0*/  LDS R0, [UR4+0x14] ;  /* 0x00001404ff007984 */ /* 0x002e620008000800 */
[----:B------:R-:W-:Y:S01]  /*46c0*/  USHF.L.U32 UR8, UR8, UR6, URZ ;  /* 0x0000000608087299 */ /* 0x000fe200080006ff */
[----:B------:R-:W-:Y:S02]  /*46d0*/  UMOV UR5, 0x1 ;  /* 0x0000000100057882 */ /* 0x000fe40000000000 */
[----:B------:R-:W-:-:S03]  /*46e0*/  USHF.L.U32 UR5, UR5, UR6, URZ ;  /* 0x0000000605057299 */ /* 0x000fc600080006ff */
[----:B-1----:R-:W-:-:S04]  /*46f0*/  LOP3.LUT R0, R0, UR8, RZ, 0xc0, !PT ;  /* 0x0000000800007c12 */ /* 0x002fc8000f8ec0ff */
[----:B------:R-:W-:-:S13]  /*4700*/  ISETP.NE.AND P0, PT, R0, UR8, PT ;  /* 0x0000000800007c0c */ /* 0x000fda000bf05270 */
[----:B------:R-:W-:Y:S05]  /*4710*/  @P0 BRA `(.L_x_94) ;  /* 0x0000000000580947 */ /* 0x000fea0003800000 */
[----:B------:R-:W1:Y:S02]  /*4720*/  LDS R0, [UR4+0x18] ;  /* 0x00001804ff007984 */ /* 0x000e640008000800 */
[----:B-1----:R-:W-:-:S04]  /*4730*/  LOP3.LUT R0, R0, UR5, RZ, 0xc0, !PT ;  /* 0x0000000500007c12 */ /* 0x002fc8000f8ec0ff */
[----:B------:R-:W-:-:S13]  /*4740*/  ISETP.NE.AND P0, PT, R0, UR5, PT ;  /* 0x0000000500007c0c */ /* 0x000fda000bf05270 */
[----:B------:R-:W-:Y:S05]  /*4750*/  @P0 BRA `(.L_x_95) ;  /* 0x00000000003c0947 */ /* 0x000fea0003800000 */
[----:B------:R-:W1:Y:S01]  /*4760*/  S2R R2, SR_LANEID ;  /* 0x0000000000027919 */ /* 0x000e620000000000 */
[----:B------:R-:W-:Y:S01]  /*4770*/  ULOP3.LUT UR8, URZ, UR8, URZ, 0x33, !UPT ;  /* 0x00000008ff087292 */ /* 0x000fe2000f8e33ff */
[----:B------:R-:W-:Y:S01]  /*4780*/  LOP3.LUT R4, RZ, UR5, RZ, 0x33, !PT ;  /* 0x00000005ff047c12 */ /* 0x000fe2000f8e33ff */
[----:B------:R-:W-:Y:S02]  /*4790*/  VOTEU.ANY UR7, UPT, PT ;  /* 0x0000000000077886 */ /* 0x000fe400038e0100 */
[----:B------:R-:W-:Y:S01]  /*47a0*/  UFLO.U32 UR7, UR7 ;  /* 0x00000007000772bd */ /* 0x000fe200080e0000 */
[----:B------:R-:W2:Y:S01]  /*47b0*/  REDUX UR5, R4 ;  /* 0x00000000040573c4 */ /* 0x000ea20000000000 */
[----:B------:R-:W-:-:S06]  /*47c0*/  IMAD.U32 R0, RZ, RZ, UR8 ;  /* 0x00000008ff007e24 */ /* 0x000fcc000f8e00ff */
[----:B------:R1:W-:Y:S01]  /*47d0*/  UTCATOMSWS.AND URZ, UR8 ;  /* 0x0000000800ff79e3 */ /* 0x0003e20008000000 */
[----:B------:R-:W3:Y:S01]  /*47e0*/  REDUX UR6, R0 ;  /* 0x00000000000673c4 */ /* 0x000ee20000000000 */
[----:B-1----:R-:W-:Y:S01]  /*47f0*/  ISETP.EQ.U32.AND P0, PT, R2, UR7, PT ;  /* 0x0000000702007c0c */ /* 0x002fe2000bf02070 */
[----:B--2---:R-:W-:Y:S01]  /*4800*/  IMAD.U32 R2, RZ, RZ, UR5 ;  /* 0x00000005ff027e24 */ /* 0x004fe2000f8e00ff */
[----:B---3--:R-:W-:-:S11]  /*4810*/  MOV R3, UR6 ;  /* 0x0000000600037c02 */ /* 0x008fd60008000f00 */
[----:B------:R1:W-:Y:S04]  /*4820*/  @P0 ATOMS.AND RZ, [UR4+0x14], R3 ;  /* 0x00001403ffff098c */ /* 0x0003e8000a800004 */
[----:B------:R1:W-:Y:S01]  /*4830*/  @P0 ATOMS.AND RZ, [UR4+0x18], R2 ;  /* 0x00001802ffff098c */ /* 0x0003e2000a800004 */
[----:B------:R-:W-:Y:S05]  /*4840*/  BRA `(.L_x_96) ;  /* 0x0000000000147947 */ /* 0x000fea0003800000 */
.L_x_95:
[----:B------:R-:W-:Y:S02]  /*4850*/  MOV R2, 0x4870 ;  /* 0x0000487000027802 */ /* 0x000fe40000000f00 */
[----:B---345:R-:W-:Y:S05]  /*4860*/  CALL.REL.NOINC `($__internal_0_$__cuda_sm10x_tcgen05_guardrail_trap_col_being_dealloced_not_returned_by_alloc) ;  /* 0x0000004c00387944 */ /* 0x038fea0003c00000 */
[----:B------:R-:W-:Y:S05]  /*4870*/  BRA `(.L_x_96) ;  /* 0x0000000000087947 */ /* 0x000fea0003800000 */
.L_x_94:
[----:B------:R-:W-:Y:S02]  /*4880*/  MOV R2, 0x48a0 ;  /* 0x000048a000027802 */ /* 0x000fe40000000f00 */
[----:B---345:R-:W-:Y:S05]  /*4890*/  CALL.REL.NOINC `($__internal_2_$__cuda_sm10x_tcgen05_guardrail_trap_unallocated_columns_being_dealloced) ;  /* 0x0000004c00447944 */ /* 0x038fea0003c00000 */
.L_x_96:
[----:B------:R-:W-:Y:S01]  /*48a0*/  NOP ;  /* 0x0000000000007918 */ /* 0x000fe20000000000 */
[----:B----4-:R-:W-:Y:S05]  /*48b0*/  EXIT ;  /* 0x000000000000794d */ /* 0x010fea0003800000 */
.L_x_67:
[----:B------:R-:W-:-:S09]  /*48c0*/  UISETP.NE.OR UP5, UPT, UR10, 0x3, !UP5 ;  /* 0x000000030a00788c */ /* 0x000fd2000efa5670 */
[----:B------:R-:W-:Y:S05]  /*48d0*/  BRA.U UP5, `(.L_x_97) ;  /* 0x0000000d05f47547 */ /* 0x000fea000b800000 */
[----:B------:R-:W1:Y:S01]  /*48e0*/  LDC R0, c[0x0][0xb30] ;  /* 0x0002cc00ff007b82 */ /* 0x000e620000000800 */
[----:B------:R-:W2:Y:S01]  /*48f0*/  LDCU.64 UR8, c[0x0][0x888] ;  /* 0x00011100ff0877ac */ /* 0x000ea20008000a00 */
[----:B------:R-:W-:Y:S02]  /*4900*/  HFMA2 R25, -RZ, RZ, 0, 0 ;  /* 0x00000000ff197431 */ /* 0x000fe400000001ff */
[----:B------:R-:W-:Y:S01]  /*4910*/  IMAD.MOV.U32 R32, RZ, RZ, 0x1 ;  /* 0x00000001ff207424 */ /* 0x000fe200078e00ff */
[----:B------:R-:W-:Y:S01]  /*4920*/  MOV R23, 0x1000 ;  /* 0x0000100000177802 */ /* 0x000fe20000000f00 */
[----:B------:R-:W3:Y:S01]  /*4930*/  LDCU.64 UR4, c[0x0][0x890] ;  /* 0x00011200ff0477ac */ /* 0x000ee20008000a00 */
[----:B------:R-:W-:Y:S01]  /*4940*/  IMAD.MOV.U32 R27, RZ, RZ, RZ ;  /* 0x000000ffff1b7224 */ /* 0x000fe200078e00ff */
[----:B------:R-:W4:Y:S01]  /*4950*/  LDC R19, c[0x0][0x370] ;  /* 0x0000dc00ff137b82 */ /* 0x000f220000000800 */
[----:B------:R-:W-:Y:S01]  /*4960*/  UMOV UR7, 0x400 ;  /* 0x0000040000077882 */ /* 0x000fe20000000000 */
[----:B------:R-:W-:-:S02]  /*4970*/  UPLOP3.LUT UP1, UPT, UPT, UPT, UPT, 0x40, 0x4 ;  /* 0x000000000004789c */ /* 0x000fc40003f2e870 */
[----:B------:R-:W-:-:S04]  /*4980*/  ULEA UR7, UR37, UR7, 0x18 ;  /* 0x0000000725077291 */ /* 0x000fc8000f8ec0ff */
[----:B------:R-:W4:Y:S01]  /*4990*/  LDC R2, c[0x0][0xb0c] ;  /* 0x0002c300ff027b82 */ /* 0x000f220000000800 */
[----:B------:R-:W-:Y:S02]  /*49a0*/  UIADD3 UR13, UPT, UPT, UR7, 0x100, URZ ;  /* 0x00000100070d7890 */ /* 0x000fe4000fffe0ff */
[----:B--2---:R-:W-:Y:S02]  /*49b0*/  UISETP.NE.U32.AND UP3, UPT, UR8, URZ, UPT ;  /* 0x000000ff0800728c */ /* 0x004fe4000bf65070 */
[----:B------:R-:W-:Y:S02]  /*49c0*/  UIADD3 UR33, UPT, UPT, UR7, 0xf0, URZ ;  /* 0x000000f007217890 */ /* 0x000fe4000fffe0ff */
[----:B---3--:R-:W-:Y:S01]  /*49d0*/  UISETP.NE.U32.AND UP4, UPT, UR4, URZ, UPT ;  /* 0x000000ff0400728c */ /* 0x008fe2000bf85070 */
[----:B------:R-:W2:Y:S01]  /*49e0*/  LDC R18, c[0x0][0xb20] ;  /* 0x0002c800ff127b82 */ /* 0x000ea20000000800 */
[----:B-1----:R-:W-:Y:S01]  /*49f0*/  ISETP.NE.AND P1, PT, R0, 0x1, PT ;  /* 0x000000010000780c */ /* 0x002fe20003f25270 */
[----:B------:R-:W-:-:S02]  /*4a00*/  UISETP.NE.AND.EX UP3, UPT, UR9, URZ, UPT, UP3 ;  /* 0x000000ff0900728c */ /* 0x000fc4000bf65330 */
[----:B------:R-:W-:Y:S02]  /*4a10*/  UIADD3 UR25, UPT, UPT, UR7, 0xf8, URZ ;  /* 0x000000f807197890 */ /* 0x000fe4000fffe0ff */
[----:B------:R-:W-:Y:S02]  /*4a20*/  UPRMT UR13, UR37, 0x654, UR13 ;  /* 0x00000654250d7896 */ /* 0x000fe4000800000d */
[----:B------:R-:W1:Y:S01]  /*4a30*/  LDC.64 R36, c[0x0][0x348] ;  /* 0x0000d200ff247b82 */ /* 0x000e620000000a00 */
[----:B------:R-:W-:-:S07]  /*4a40*/  UISETP.NE.AND.EX UP4, UPT, UR5, URZ, UPT, UP4 ;  /* 0x000000ff0500728c */ /* 0x000fce000bf85340 */
[----:B------:R-:W3:Y:S08]  /*4a50*/  LDC.64 R16, c[0x0][0xb10] ;  /* 0x0002c400ff107b82 */ /* 0x000ef00000000a00 */
[----:B------:R-:W1:Y:S08]  /*4a60*/  LDC.64 R6, c[0x0][0xb18] ;  /* 0x0002c600ff067b82 */ /* 0x000e700000000a00 */
[----:B------:R-:W1:Y:S08]  /*4a70*/  LDC.64 R4, c[0x0][0xb28] ;  /* 0x0002ca00ff047b82 */ /* 0x000e700000000a00 */
[----:B--2-4-:R-:W1:Y:S02]  /*4a80*/  LDC R22, c[0x0][0x374] ;  /* 0x0000dd00ff167b82 */ /* 0x014e640000000800 */
.L_x_107:
[----:B------:R-:W-:Y:S02]  /*4a90*/  LEA R0, R27, UR7, 0x3 ;  /* 0x000000071b007c11 */ /* 0x000fe4000f8e18ff */
[----:B------:R-:W-:Y:S02]  /*4aa0*/  SHF.L.U32 R3, R25, 0x1f, RZ ;  /* 0x0000001f19037819 */ /* 0x000fe400000006ff */
[----:B------:R-:W-:Y:S02]  /*4ab0*/  LEA R28, R27, UR7, 0x4 ;  /* 0x000000071b1c7c11 */ /* 0x000fe4000f8e20ff */
[----:B--2---:R-:W2:Y:S02]  /*4ac0*/  SYNCS.PHASECHK.TRANS64.TRYWAIT P0, [R0+URZ+0x130], R3 ;  /* 0x00013003000075a7 */ /* 0x004ea400080011ff */
[----:B--2---:R-:W-:Y:S05]  /*4ad0*/  @!P0 BRA `(.L_x_98) ;  /* 0x0000004400908947 */ /* 0x004fea0003800000 */
.L_x_204:
[----:B------:R-:W-:Y:S01]  /*4ae0*/  ISETP.GE.AND P0, PT, R26, 0x1, PT ;  /* 0x000000011a00780c */ /* 0x000fe20003f06270 */
[----:B-----5:R-:W4:Y:S01]  /*4af0*/  LDS.128 R28, [R28+0x1c0] ;  /* 0x0001c0001c1c7984 */ /* 0x020f220000000c00 */
[----:B--2---:R-:W-:Y:S01]  /*4b00*/  VIADD R0, R0, 0x140 ;  /* 0x0000014000007836 */ /* 0x004fe20000000000 */
[----:B------:R-:W-:Y:S01]  /*4b10*/  @!PT LDS RZ, [RZ] ;  /* 0x00000000fffff984 */ /* 0x000fe20000000800 */
[----:B------:R-:W-:Y:S01]  /*4b20*/  @!PT LDS RZ, [RZ] ;  /* 0x00000000fffff984 */ /* 0x000fe20000000800 */
[----:B------:R-:W-:Y:S01]  /*4b30*/  @!PT LDS RZ, [RZ] ;  /* 0x00000000fffff984 */ /* 0x000fe20000000800 */
[----:B------:R-:W-:Y:S01]  /*4b40*/  @!PT LDS RZ, [RZ] ;  /* 0x00000000fffff984 */ /* 0x000fe20000000800 */
[----:B------:R2:W-:Y:S06]  /*4b50*/  MEMBAR.ALL.CTA ;  /* 0x0000000000007992 */ /* 0x0005ec0000008000 */
[----:B--2---:R-:W2:Y:S01]  /*4b60*/  FENCE.VIEW.ASYNC.S ;  /* 0x00000000000073c6 */ /* 0x004ea20000000000 */
[----:B------:R-:W-:Y:S04]  /*4b70*/  PRMT R0, RZ, 0x654, R0 ;  /* 0x00000654ff007816 */ /* 0x000fe80000000000 */
[----:B--2---:R2:W-:Y:S01]  /*4b80*/  SYNCS.ARRIVE.TRANS64.RED.A1T0 RZ, [R0+URZ], RZ ;  /* 0x000000ff00ff79a7 */ /* 0x0045e200081004ff */
[----:B----4-:R-:W-:Y:S11]  /*4b90*/  LOP3.LUT P3, RZ, R30, 0x1, RZ, 0xc0, !PT ;  /* 0x000000011eff7812 */ /* 0x010ff6000786c0ff */
[----:B------:R-:W-:Y:S02]  /*4ba0*/  @!UPT UIADD3 URZ, UPT, UPT, URZ, URZ, URZ ;  /* 0x000000fffffff290 */ /* 0x000fe4000fffe0ff */
[----:B------:R-:W-:Y:S02]  /*4bb0*/  @P3 MOV R13, R28 ;  /* 0x0000001c000d3202 */ /* 0x000fe40000000f00 */
[----:B------:R-:W-:Y:S01]  /*4bc0*/  @P3 LOP3.LUT R8, R29, 0xffff, RZ, 0xc0, !PT ;  /* 0x0000ffff1d083812 */ /* 0x000fe200078ec0ff */
[----:B--2---:R-:W-:Y:S06]  /*4bd0*/  @!P0 BRA `(.L_x_99) ;  /* 0x0000000000a48947 */ /* 0x004fec0003800000 */
[----:B-1----:R-:W-:Y:S01]  /*4be0*/  IMAD.HI.U32 R33, R22, R7, RZ ;  /* 0x0000000716217227 */ /* 0x002fe200078e00ff */
[----:B------:R-:W-:Y:S02]  /*4bf0*/  ISETP.NE.AND P0, PT, R6, 0x1, PT ;  /* 0x000000010600780c */ /* 0x000fe40003f05270 */
[----:B------:R-:W-:Y:S01]  /*4c00*/  ISETP.NE.AND P2, PT, R26, 0x1, PT ;  /* 0x000000011a00780c */ /* 0x000fe20003f45270 */
[----:B---3--:R-:W-:Y:S01]  /*4c10*/  IMAD.HI.U32 R34, R19, R16, RZ ;  /* 0x0000001013227227 */ /* 0x008fe200078e00ff */
[----:B------:R-:W-:Y:S02]  /*4c20*/  SHF.R.U32.HI R33, RZ, R18, R33 ;  /* 0x00000012ff217219 */ /* 0x000fe40000011621 */
[----:B------:R-:W-:Y:S01]  /*4c30*/  ISETP.NE.AND P4, PT, R2, 0x1, PT ;  /* 0x000000010200780c */ /* 0x000fe20003f85270 */
[----:B------:R-:W-:Y:S01]  /*4c40*/  IMAD.HI.U32 R38, R13, R16, RZ ;  /* 0x000000100d267227 */ /* 0x000fe200078e00ff */
[----:B------:R-:W-:Y:S02]  /*4c50*/  SHF.R.U32.HI R34, RZ, R17, R34 ;  /* 0x00000011ff227219 */ /* 0x000fe40000011622 */
[----:B------:R-:W-:Y:S01]  /*4c60*/  SEL R3, R22, R33, !P0 ;  /* 0x0000002116037207 */ /* 0x000fe20004000000 */
[C---:B------:R-:W-:Y:S01]  /*4c70*/  IMAD.HI.U32 R33, R8.reuse, R7, RZ ;  /* 0x0000000708217227 */ /* 0x040fe200078e00ff */
[----:B------:R-:W-:Y:S02]  /*4c80*/  SEL R11, R19, R34, !P4 ;  /* 0x00000022130b7207 */ /* 0x000fe40006000000 */
[----:B------:R-:W-:Y:S01]  /*4c90*/  SHF.R.U32.HI R38, RZ, R17, R38 ;  /* 0x00000011ff267219 */ /* 0x000fe20000011626 */
[----:B------:R-:W-:Y:S01]  /*4ca0*/  IMAD.HI.U32 R40, R3, R4, RZ ;  /* 0x0000000403287227 */ /* 0x000fe200078e00ff */
[----:B------:R-:W-:Y:S03]  /*4cb0*/  SHF.R.U32.HI R33, RZ, R18, R33 ;  /* 0x00000012ff217219 */ /* 0x000fe60000011621 */
[----:B------:R-:W-:Y:S01]  /*4cc0*/  IMAD.HI.U32 R34, R11, R4, RZ ;  /* 0x000000040b227227 */ /* 0x000fe200078e00ff */
[----:B------:R-:W-:Y:S02]  /*4cd0*/  @P2 SHF.R.U32.HI R3, RZ, R5, R40 ;  /* 0x00000005ff032219 */ /* 0x000fe40000011628 */
[----:B------:R-:W-:Y:S02]  /*4ce0*/  SEL R9, R8, R33, !P0 ;  /* 0x0000002108097207 */ /* 0x000fe40004000000 */
[----:B------:R-:W-:Y:S01]  /*4cf0*/  @P2 SHF.R.U32.HI R11, RZ, R5, R34 ;  /* 0x00000005ff0b2219 */ /* 0x000fe20000011622 */
[C---:B------:R-:W-:Y:S01]  /*4d00*/  IMAD R10, R26.reuse, R3, RZ ;  /* 0x000000031a0a7224 */ /* 0x040fe200078e02ff */
[----:B------:R-:W-:Y:S01]  /*4d10*/  SEL R3, R13, R38, !P4 ;  /* 0x000000260d037207 */ /* 0x000fe20006000000 */
[C---:B------:R-:W-:Y:S03]  /*4d20*/  IMAD.HI.U32 R14, R9.reuse, R4, RZ ;  /* 0x00000004090e7227 */ /* 0x040fe600078e00ff */
[----:B------:R-:W-:Y:S01]  /*4d30*/  ISETP.GE.AND P0, PT, R9, R10, PT ;  /* 0x0000000a0900720c */ /* 0x000fe20003f06270 */
[C---:B------:R-:W-:Y:S01]  /*4d40*/  IMAD R12, R26.reuse, R11, RZ ;  /* 0x0000000b1a0c7224 */ /* 0x040fe200078e02ff */
[-C--:B------:R-:W-:Y:S04]  /*4d50*/  SHF.R.U32.HI R14, RZ, R5.reuse, R14 ;  /* 0x00000005ff0e7219 */ /* 0x080fe8000001160e */
[----:B------:R-:W-:Y:S02]  /*4d60*/  ISETP.GE.OR P0, PT, R3, R12, P0 ;  /* 0x0000000c0300720c */ /* 0x000fe40000706670 */
[----:B------:R-:W-:Y:S05]  /*4d70*/  SEL R15, R9, R14, !P2 ;  /* 0x0000000e090f7207 */ /* 0x000fea0005000000 */
[----:B------:R-:W-:Y:S04]  /*4d80*/  IMAD.MOV R14, RZ, RZ, -R15 ;  /* 0x000000ffff0e7224 */ /* 0x000fe800078e0a0f */
[----:B------:R-:W-:Y:S02]  /*4d90*/  IMAD R14, R26, R14, R9 ;  /* 0x0000000e1a0e7224 */ /* 0x000fe400078e0209 */
[C---:B------:R-:W-:Y:S05]  /*4da0*/  @!P0 IMAD.HI.U32 R10, R3.reuse, R4, RZ ;  /* 0x00000004030a8227 */ /* 0x040fea00078e00ff */
[----:B------:R-:W-:Y:S04]  /*4db0*/  @!P0 SHF.R.U32.HI R10, RZ, R5, R10 ;  /* 0x00000005ff0a8219 */ /* 0x000fe8000001160a */
[----:B------:R-:W-:Y:S01]  /*4dc0*/  @!P0 SEL R0, R3, R10, !P2 ;  /* 0x0000000a03008207 */ /* 0x000fe20005000000 */
[----:B------:R-:W-:Y:S03]  /*4dd0*/  IMAD.MOV R10, RZ, RZ, -R3 ;  /* 0x000000ffff0a7224 */ /* 0x000fe600078e0a03 */
[----:B------:R-:W-:Y:S01]  /*4de0*/  @!P0 IADD3 R15, PT, PT, R15, -R0, RZ ;  /* 0x800000000f0f8210 */ /* 0x000fe20007ffe0ff */
[----:B------:R-:W-:Y:S01]  /*4df0*/  @!P0 IMAD R0, R11, R14, R0 ;  /* 0x0000000e0b008224 */ /* 0x000fe200078e0200 */
[----:B------:R-:W-:Y:S01]  /*4e00*/  IADD3 R11, PT, PT, -R9, RZ, RZ ;  /* 0x000000ff090b7210 */ /* 0x000fe20007ffe1ff */
[----:B------:R-:W-:Y:S02]  /*4e10*/  IMAD R13, R2, R10, R13 ;  /* 0x0000000a020d7224 */ /* 0x000fe400078e020d */
[----:B------:R-:W-:Y:S02]  /*4e20*/  @!P0 IMAD R9, R15, R26, R3 ;  /* 0x0000001a0f098224 */ /* 0x000fe400078e0203 */
[----:B------:R-:W-:Y:S02]  /*4e30*/  @!P0 IMAD.MOV.U32 R3, RZ, RZ, R0 ;  /* 0x000000ffff038224 */ /* 0x000fe400078e0000 */
[----:B------:R-:W-:Y:S02]  /*4e40*/  IMAD R8, R6, R11, R8 ;  /* 0x0000000b06087224 */ /* 0x000fe400078e0208 */
[----:B------:R-:W-:Y:S02]  /*4e50*/  IMAD R13, R3, R2, R13 ;  /* 0x00000002030d7224 */ /* 0x000fe400078e020d */
[----:B------:R-:W-:Y:S02]  /*4e60*/  IMAD R8, R9, R6, R8 ;  /* 0x0000000609087224 */ /* 0x000fe400078e0208 */
.L_x_99:
[----:B------:R-:W-:Y:S05]  /*4e70*/  BRA.U UP1, `(.L_x_100) ;  /* 0x0000000101107547 */ /* 0x000fea000b800000 */
[----:B------:R-:W-:Y:S04]  /*4e80*/  MOV R0, UR6 ;  /* 0x0000000600007c02 */ /* 0x000fe80008000f00 */
[----:B------:R-:W-:Y:S04]  /*4e90*/  SHF.L.U32 R3, R0, 0x1f, RZ ;  /* 0x0000001f00037819 */ /* 0x000fe800000006ff */
[----:B------:R-:W2:Y:S02]  /*4ea0*/  SYNCS.PHASECHK.TRANS64.TRYWAIT P0, [UR7+0x128], R3 ;  /* 0x00012803ff0075a7 */ /* 0x000ea40008001107 */
[----:B--2---:R-:W-:Y:S05]  /*4eb0*/  @!P0 BRA `(.L_x_101) ;  /* 0x0000004000ac8947 */ /* 0x004fea0003800000 */
.L_x_100:
[----:B------:R-:W-:Y:S02]  /*4ec0*/  R2UR UR34, R20 ;  /* 0x00000000142272ca */ /* 0x000fe400000e0000 */
[----:B------:R-:W-:Y:S02]  /*4ed0*/  R2UR UR35, R21 ;  /* 0x00000000152372ca */ /* 0x000fe400000e0000 */
[----:B------:R-:W-:Y:S02]  /*4ee0*/  ISETP.NE.U32.AND P2, PT, RZ, UR4, PT ;  /* 0x00000004ff007c0c */ /* 0x000fe4000bf45070 */
[----:B------:R-:W-:Y:S02]  /*4ef0*/  SHF.L.U32 R12, R32, 0x1f, RZ ;  /* 0x0000001f200c7819 */ /* 0x000fe400000006ff */
[----:B------:R-:W-:Y:S05]  /*4f00*/  ISETP.NE.AND.EX P2, PT, RZ, UR5, PT, P2 ;  /* 0x00000005ff007c0c */ /* 0x000fea000bf45320 */
[----:B------:R-:W-:Y:S02]  /*4f10*/  UIMAD UR34, UR34, 0x60, URZ ;  /* 0x00000060222278a4 */ /* 0x000fe4000f8e02ff */
[----:B------:R-:W-:Y:S01]  /*4f20*/  USHF.L.U32 UR35, UR35, 0x6, URZ ;  /* 0x0000000623237899 */ /* 0x000fe200080006ff */
[----:B------:R-:W-:Y:S11]  /*4f30*/  BRA.U !UP4, `(.L_x_102) ;  /* 0x000000010c347547 */ /* 0x000ff6000b800000 */
[----:B------:R-:W-:Y:S01]  /*4f40*/  UPLOP3.LUT UP0, UPT, UPT, UPT, UP3, 0x80, 0x8 ;  /* 0x000000000008789c */ /* 0x000fe20003f0f030 */
[----:B--2---:R-:W-:Y:S02]  /*4f50*/  HFMA2 R0, -RZ, RZ, 0, 5.9604644775390625e-08 ;  /* 0x00000001ff007431 */ /* 0x004fe400000001ff */
[----:B------:R-:W-:Y:S03]  /*4f60*/  IMAD.MOV.U32 R59, RZ, RZ, 0x1 ;  /* 0x00000001ff3b7424 */ /* 0x000fe600078e00ff */
[----:B------:R-:W-:Y:S05]  /*4f70*/  PLOP3.LUT P0, PT, PT, PT, UP0, 0x80, 0x8 ;  /* 0x000000000008781c */ /* 0x000fea0003f0f008 */
[----:B------:R-:W2:Y:S01]  /*4f80*/  @UP0 LDCU.64 UR10, c[0x0][0x888] ;  /* 0x00011100ff0a07ac */ /* 0x000ea20008000a00 */
[----:B------:R-:W-:Y:S07]  /*4f90*/  @UP0 UIMAD UR8, UR36, UR4, URZ ;  /* 0x00000004240802a4 */ /* 0x000fee000f8e02ff */
[----:B------:R-:W-:Y:S01]  /*4fa0*/  @!P0 PRMT R59, R0, 0x7610, R59 ;  /* 0x00007610003b8816 */ /* 0x000fe2000000003b */
[----:B--2---:R-:W-:Y:S03]  /*4fb0*/  @UP0 UIMAD.WIDE UR10, UR8, 0x4, UR10 ;  /* 0x00000004080a08a5 */ /* 0x004fe6000f8e020a */
[----:B------:R-:W2:Y:S03]  /*4fc0*/  @!UP0 LDCU UR8, c[0x0][0x880] ;  /* 0x00011000ff0887ac */ /* 0x000ea60008000800 */
[----:B------:R-:W-:Y:S01]  /*4fd0*/  IMAD.U32 R10, RZ, RZ, UR10 ;  /* 0x0000000aff0a7e24 */ /* 0x000fe2000f8e00ff */
[----:B------:R-:W-:Y:S05]  /*4fe0*/  MOV R11, UR11 ;  /* 0x0000000b000b7c02 */ /* 0x000fea0008000f00 */
[----:B------:R4:W5:Y:S02]  /*4ff0*/  @P0 LDG.E R35, desc[UR46][R10.64] ;  /* 0x0000002e0a230981 */ /* 0x000964000c1e1900 */
[----:B--2-4-:R-:W-:Y:S07]  /*5000*/  @!P0 IMAD.U32 R35, RZ, RZ, UR8 ;  /* 0x00000008ff238e24 */ /* 0x014fee000f8e00ff */
.L_x_102:
[----:B-----5:R-:W-:Y:S01]  /*5010*/  @!P2 FSETP.EQ.AND P0, PT, R35, RZ, PT ;  /* 0x000000ff2300a20b */ /* 0x020fe20003f02000 */
[----:B------:R-:W-:Y:S01]  /*5020*/  @!UPT UIADD3 URZ, UPT, UPT, URZ, URZ, URZ ;  /* 0x000000fffffff290 */ /* 0x000fe2000fffe0ff */
[----:B------:R-:W-:Y:S11]  /*5030*/  @!P2 BRA `(.L_x_103) ;  /* 0x000000000014a947 */ /* 0x000ff60003800000 */
[----:B------:R-:W-:Y:S02]  /*5040*/  LOP3.LUT P2, RZ, R59, 0xff, RZ, 0xc0, !PT ;  /* 0x000000ff3bff7812 */ /* 0x000fe4000784c0ff */
[----:B------:R-:W-:Y:S04]  /*5050*/  PLOP3.LUT P0, PT, PT, PT, UP0, 0x80, 0x8 ;  /* 0x000000000008781c */ /* 0x000fe80003f0f008 */
[----:B------:R-:W-:Y:S07]  /*5060*/  PLOP3.LUT P0, PT, P0, PT, PT, 0x8, 0x80 ;  /* 0x000000000080781c */ /* 0x000fee000070e170 */
[----:B------:R-:W-:Y:S11]  /*5070*/  @P2 FSETP.EQ.AND P0, PT, R35, RZ, PT ;  /* 0x000000ff2300220b */ /* 0x000ff60003f02000 */
[----:B------:R-:W-:Y:S02]  /*5080*/  @!UPT UIADD3 URZ, UPT, UPT, URZ, URZ, URZ ;  /* 0x000000fffffff290 */ /* 0x000fe4000fffe0ff */
.L_x_103:
[----:B------:R-:W4:Y:S01]  /*5090*/  SYNCS.PHASECHK.TRANS64.TRYWAIT P2, [UR7+0x108], R12 ;  /* 0x0001080cff0075a7 */ /* 0x000f220008041107 */
[----:B------:R-:W-:Y:S04]  /*50a0*/  ELECT P4, URZ, PT ;  /* 0x0000000000ff782f */ /* 0x000fe80003880000 */
[----:B------:R-:W-:Y:S11]  /*50b0*/  PLOP3.LUT P4, PT, P0, P4, PT, 0xf2, 0x2f ;  /* 0x00000000002f781c */ /* 0x000ff60000789e72 */
[----:B------:R-:W-:Y:S02]  /*50c0*/  @!UPT UIADD3 URZ, UPT, UPT, URZ, URZ, URZ ;  /* 0x000000fffffff290 */ /* 0x000fe4000fffe0ff */
[----:B-1----:R-:W-:Y:S05]  /*50d0*/  @!P4 IADD3 R9, P0, PT, R36, 0x580, RZ ;  /* 0x000005802409c810 */ /* 0x002fea0007f1e0ff */
[----:B--2---:R-:W-:Y:S01]  /*50e0*/  @!P4 IMAD.X R0, RZ, RZ, R37, P0 ;  /* 0x000000ffff00c224 */ /* 0x004fe200000e0625 */
[----:B----4-:R-:W-:Y:S07]  /*50f0*/  @!P2 BRA `(.L_x_104) ;  /* 0x000000400034a947 */ /* 0x010fee0003800000 */
.L_x_207:
[----:B------:R-:W-:Y:S01]  /*5100*/  @!P4 R2UR UR9, R9 ;  /* 0x000000000909c2ca */ /* 0x000fe200000e0000 */
[----:B------:R-:W-:Y:S01]  /*5110*/  VOTEU.ALL UP1, P4 ;  /* 0x0000000000ff7886 */ /* 0x000fe20002020000 */
[----:B------:R-:W-:Y:S01]  /*5120*/  @!P4 R2UR UR8, R0 ;  /* 0x000000000008c2ca */ /* 0x000fe200000e0000 */
[----:B------:R-:W-:Y:S01]  /*5130*/  VOTEU.ALL UP2, P4 ;  /* 0x0000000000ff7886 */ /* 0x000fe20002040000 */
[----:B------:R-:W-:Y:S01]  /*5140*/  UMOV UR16, 0x0 ;  /* 0x0000000000107882 */ /* 0x000fe20000000000 */
[----:B------:R-:W-:Y:S01]  /*5150*/  UMOV UR17, 0x10000000 ;  /* 0x1000000000117882 */ /* 0x000fe20000000000 */
[----:B------:R-:W-:Y:S01]  /*5160*/  @!UP1 UIADD3 UR32, UPT, UPT, UR7, 0x200, URZ ;  /* 0x0000020007209890 */ /* 0x000fe2000fffe0ff */
[----:B------:R-:W-:Y:S01]  /*5170*/  @!P4 IMAD.MOV.U32 R0, RZ, RZ, 0x1000 ;  /* 0x00001000ff00c424 */ /* 0x000fe200078e00ff */
[----:B------:R-:W-:Y:S01]  /*5180*/  @!UP1 UIADD3 UR10, UPT, UPT, UR34, 0x30, URZ ;  /* 0x00000030220a9890 */ /* 0x000fe2000fffe0ff */
[----:B------:R-:W-:Y:S01]  /*5190*/  @!P4 IADD3 R21, P0, PT, R36, 0x580, RZ ;  /* 0x000005802415c810 */ /* 0x000fe20007f1e0ff */
[----:B------:R-:W-:Y:S01]  /*51a0*/  UMOV UR11, UR35 ;  /* 0x00000023000b7c82 */ /* 0x000fe20008000000 */
[----:B------:R-:W-:Y:S01]  /*51b0*/  UMOV UR12, UR36 ;  /* 0x00000024000c7c82 */ /* 0x000fe20008000000 */
[----:B------:R-:W-:Y:S01]  /*51c0*/  UPRMT UR14, UR37, 0x654, UR33 ;  /* 0x00000654250e7896 */ /* 0x000fe20008000021 */
[----:B------:R-:W-:Y:S01]  /*51d0*/  IMAD.U32 R10, RZ, RZ, UR9 ;  /* 0x00000009ff0a7e24 */ /* 0x000fe2000f8e00ff */
[----:B------:R-:W-:Y:S01]  /*51e0*/  UMOV UR9, UR33 ;  /* 0x0000002100097c82 */ /* 0x000fe20008000000 */
[----:B------:R-:W-:Y:S01]  /*51f0*/  IMAD.U32 R11, RZ, RZ, UR8 ;  /* 0x00000008ff0b7e24 */ /* 0x000fe2000f8e00ff */
[----:B------:R-:W-:Y:S01]  /*5200*/  @!UP1 UIADD3 UR8, UPT, UPT, UR7, 0xa00, URZ ;  /* 0x00000a0007089890 */ /* 0x000fe2000fffe0ff */
[----:B------:R-:W-:Y:S01]  /*5210*/  @!P4 IMAD.X R20, RZ, RZ, R37, P0 ;  /* 0x000000ffff14c224 */ /* 0x000fe200000e0625 */
[----:B------:R-:W-:Y:S01]  /*5220*/  @!P4 R2UR UR18, R10 ;  /* 0x000000000a12c2ca */ /* 0x000fe200000e0000 */
[----:B------:R-:W-:Y:S01]  /*5230*/  VOTEU.ALL UP1, P4 ;  /* 0x0000000000ff7886 */ /* 0x000fe20002020000 */
[----:B------:R-:W-:Y:S11]  /*5240*/  @!P4 R2UR UR19, R11 ;  /* 0x000000000b13c2ca */ /* 0x000ff600000e0000 */
[----:B------:R-:W-:Y:S02]  /*5250*/  @!UPT UIADD3 URZ, UPT, UPT, URZ, URZ, URZ ;  /* 0x000000fffffff290 */ /* 0x000fe4000fffe0ff */
[----:B------:R2:W-:Y:S01]  /*5260*/  @!UP2 UTMALDG.3D [UR32], [UR18], desc[UR16] ;  /* 0x000010201200a5b4 */ /* 0x0005e20008011000 */
[----:B------:R2:W-:Y:S01]  /*5270*/  @!UP1 UTMALDG.3D [UR8], [UR18], desc[UR16] ;  /* 0x00001008120095b4 */ /* 0x0005e20008011000 */
[----:B------:R2:W-:Y:S01]  /*5280*/  @!P4 SYNCS.ARRIVE.TRANS64.RED.A0TR RZ, [UR7+0xf0], R0 ;  /* 0x0000f000ffffc9a7 */ /* 0x0005e20008300407 */
[----:B------:R-:W-:Y:S01]  /*5290*/  SYNCS.ARRIVE.TRANS64.RED.A1T0 RZ, [UR14], RZ ;  /* 0x000000ffffff79a7 */ /* 0x000fe2000810040e */
[----:B------:R-:W4:Y:S02]  /*52a0*/  SYNCS.PHASECHK.TRANS64.TRYWAIT P2, [UR7+0x110], R12 ;  /* 0x0001100cff0075a7 */ /* 0x000f240008041107 */
[----:B--2-4-:R-:W-:Y:S05]  /*52b0*/  @!P2 BRA `(.L_x_105) ;  /* 0x0000003c00dca947 */ /* 0x014fea0003800000 */
.L_x_209:
[----:B------:R-:W2:Y:S01]  /*52c0*/  LDC.64 R14, c[0x0][0xb10] ;  /* 0x0002c400ff0e7b82 */ /* 0x000ea20000000a00 */
[----:B------:R-:W-:Y:S01]  /*52d0*/  @!P4 R2UR UR9, R21 ;  /* 0x000000001509c2ca */ /* 0x000fe200000e0000 */
[----:B------:R-:W-:Y:S01]  /*52e0*/  VOTEU.ALL UP1, P4 ;  /* 0x0000000000ff7886 */ /* 0x000fe20002020000 */
[----:B------:R-:W-:Y:S01]  /*52f0*/  @!P4 R2UR UR8, R20 ;  /* 0x000000001408c2ca */ /* 0x000fe200000e0000 */
[----:B------:R-:W-:Y:S01]  /*5300*/  VOTEU.ALL UP2, P4 ;  /* 0x0000000000ff7886 */ /* 0x000fe20002040000 */
[----:B------:R-:W-:Y:S03]  /*5310*/  UMOV UR16, 0x0 ;  /* 0x0000000000107882 */ /* 0x000fe60000000000 */
[----:B------:R-:W4:Y:S01]  /*5320*/  LDC.64 R10, c[0x0][0xb18] ;  /* 0x0002c600ff0a7b82 */ /* 0x000f220000000a00 */
[----:B------:R-:W-:Y:S01]  /*5330*/  @!UP1 UIADD3 UR26, UPT, UPT, UR34, 0x10, URZ ;  /* 0x00000010221a9890 */ /* 0x000fe2000fffe0ff */
[----:B------:R-:W-:Y:S01]  /*5340*/  @P3 SHF.R.U32.HI R24, RZ, 0x10, R29 ;  /* 0x00000010ff183819 */ /* 0x000fe2000001161d */
[----:B------:R-:W-:Y:S01]  /*5350*/  @!UP1 UIADD3 UR24, UPT, UPT, UR7, 0x1200, URZ ;  /* 0x0000120007189890 */ /* 0x000fe2000fffe0ff */
[----:B------:R-:W-:Y:S01]  /*5360*/  VIADD R27, R27, 0x1 ;  /* 0x000000011b1b7836 */ /* 0x000fe20000000000 */
[----:B------:R-:W-:Y:S03]  /*5370*/  UMOV UR17, 0x10000000 ;  /* 0x1000000000117882 */ /* 0x000fe60000000000 */
[----:B------:R-:W5:Y:S01]  /*5380*/  @!P1 LDC R0, c[0x0][0xb20] ;  /* 0x0002c800ff009b82 */ /* 0x000f620000000800 */
[----:B------:R-:W-:Y:S01]  /*5390*/  UMOV UR27, UR35 ;  /* 0x00000023001b7c82 */ /* 0x000fe20008000000 */
[----:B------:R-:W-:Y:S01]  /*53a0*/  IMAD.U32 R20, RZ, RZ, UR9 ;  /* 0x00000009ff147e24 */ /* 0x000fe2000f8e00ff */
[----:B------:R-:W-:Y:S05]  /*53b0*/  UMOV UR28, UR36 ;  /* 0x00000024001c7c82 */ /* 0x000fea0008000000 */
[----:B-1----:R-:W1:Y:S01]  /*53c0*/  @!P1 LDC R3, c[0x0][0xb0c] ;  /* 0x0002c300ff039b82 */ /* 0x002e620000000800 */
[----:B------:R-:W-:Y:S01]  /*53d0*/  IMAD.U32 R21, RZ, RZ, UR8 ;  /* 0x00000008ff157e24 */ /* 0x000fe2000f8e00ff */
[----:B------:R-:W-:Y:S01]  /*53e0*/  @!UP1 UIADD3 UR10, UPT, UPT, UR34, 0x40, URZ ;  /* 0x00000040220a9890 */ /* 0x000fe2000fffe0ff */
[----:B------:R-:W-:Y:S01]  /*53f0*/  @!P4 R2UR UR18, R20 ;  /* 0x000000001412c2ca */ /* 0x000fe200000e0000 */
[----:B------:R-:W-:Y:S01]  /*5400*/  @!UP1 UIADD3 UR8, UPT, UPT, UR7, 0x1a00, URZ ;  /* 0x00001a0007089890 */ /* 0x000fe2000fffe0ff */
[----:B------:R-:W-:Y:S01]  /*5410*/  @!P4 IMAD.MOV.U32 R20, RZ, RZ, 0x1000 ;  /* 0x00001000ff14c424 */ /* 0x000fe200078e00ff */
[----:B------:R-:W-:Y:S01]  /*5420*/  @!P4 R2UR UR19, R21 ;  /* 0x000000001513c2ca */ /* 0x000fe200000e0000 */
[----:B------:R-:W-:Y:S01]  /*5430*/  VOTEU.ALL UP1, P4 ;  /* 0x0000000000ff7886 */ /* 0x000fe20002020000 */
[----:B------:R-:W-:Y:S01]  /*5440*/  UMOV UR9, UR25 ;  /* 0x0000001900097c82 */ /* 0x000fe20008000000 */
[----:B------:R-:W-:Y:S01]  /*5450*/  UMOV UR11, UR35 ;  /* 0x00000023000b7c82 */ /* 0x000fe20008000000 */
[----:B------:R-:W-:Y:S01]  /*5460*/  UMOV UR12, UR36 ;  /* 0x00000024000c7c82 */ /* 0x000fe20008000000 */
[----:B------:R-:W-:Y:S08]  /*5470*/  UPRMT UR14, UR37, 0x654, UR25 ;  /* 0x00000654250e7896 */ /* 0x000ff00008000019 */
[----:B------:R1:W-:Y:S02]  /*5480*/  @!UP2 UTMALDG.3D [UR24], [UR18], desc[UR16] ;  /* 0x000010181200a5b4 */ /* 0x0003e40008011000 */
[----:B-1----:R-:W-:Y:S01]  /*5490*/  @!P1 ISETP.NE.AND P2, PT, R3, 0x1, PT ;  /* 0x000000010300980c */ /* 0x002fe20003f45270 */
[C---:B--2---:R-:W-:Y:S01]  /*54a0*/  @!P1 IMAD.HI.U32 R14, R13.reuse, R14, RZ ;  /* 0x0000000e0d0e9227 */ /* 0x044fe200078e00ff */
[----:B----4-:R-:W-:Y:S01]  /*54b0*/  @!P1 ISETP.NE.AND P0, PT, R10, 0x1, PT ;  /* 0x000000010a00980c */ /* 0x010fe20003f05270 */
[----:B------:R1:W-:Y:S01]  /*54c0*/  @!UP1 UTMALDG.3D [UR8], [UR18], desc[UR16] ;  /* 0x00001008120095b4 */ /* 0x0003e20008011000 */
[----:B------:R1:W-:Y:S01]  /*54d0*/  @!P4 SYNCS.ARRIVE.TRANS64.RED.A0TR RZ, [UR7+0xf8], R20 ;  /* 0x0000f814ffffc9a7 */ /* 0x0003e20008300407 */
[C---:B------:R-:W-:Y:S01]  /*54e0*/  @!P1 IMAD.HI.U32 R11, R8.reuse, R11, RZ ;  /* 0x0000000b080b9227 */ /* 0x040fe200078e00ff */
[----:B------:R-:W-:Y:S04]  /*54f0*/  @!P1 SHF.R.U32.HI R14, RZ, R15, R14 ;  /* 0x0000000fff0e9219 */ /* 0x000fe8000001160e */
[----:B-----5:R-:W-:Y:S02]  /*5500*/  @!P1 SHF.R.U32.HI R9, RZ, R0, R11 ;  /* 0x00000000ff099219 */ /* 0x020fe4000001160b */
[----:B------:R-:W-:Y:S02]  /*5510*/  @!P1 SEL R14, R13, R14, !P2 ;  /* 0x0000000e0d0e9207 */ /* 0x000fe40005000000 */
[----:B------:R-:W-:Y:S05]  /*5520*/  @!P1 SEL R9, R8, R9, !P0 ;  /* 0x0000000908099207 */ /* 0x000fea0004000000 */
[----:B------:R-:W-:Y:S01]  /*5530*/  @!P1 IMAD.IADD R0, R9, 0x1, -R14 ;  /* 0x0000000109009824 */ /* 0x000fe200078e0a0e */
[----:B------:R-:W-:Y:S01]  /*5540*/  SYNCS.ARRIVE.TRANS64.RED.A1T0 RZ, [UR14], RZ ;  /* 0x000000ffffff79a7 */ /* 0x000fe2000810040e */
[----:B------:R-:W-:Y:S02]  /*5550*/  @!P1 IMAD.IADD R9, R14, 0x1, -R9 ;  /* 0x000000010e099824 */ /* 0x000fe400078e0a09 */
[----:B------:R-:W-:Y:S02]  /*5560*/  @!P1 IMAD R13, R0, R3, R13 ;  /* 0x00000003000d9224 */ /* 0x000fe400078e020d */
[----:B------:R-:W-:Y:S01]  /*5570*/  @!P1 IMAD R8, R9, R10, R8 ;  /* 0x0000000a09089224 */ /* 0x000fe200078e0208 */
[----:B------:R-:W2:Y:S02]  /*5580*/  SYNCS.PHASECHK.TRANS64.TRYWAIT P5, [UR7+0x118], R12 ;  /* 0x0001180cff0075a7 */ /* 0x000ea400080a1107 */
[----:B-12---:R-:W-:Y:S05]  /*5590*/  @!P5 BRA `(.L_x_106) ;  /* 0x0000003c003cd947 */ /* 0x006fea0003800000 */
.L_x_211:
[----:B-1----:R-:W-:Y:S01]  /*55a0*/  @!P4 IADD3 R3, P0, PT, R36, 0x580, RZ ;  /* 0x000005802403c810 */ /* 0x002fe20007f1e0ff */
[----:B------:R-:W-:Y:S01]  /*55b0*/  VOTEU.ALL UP1, P4 ;  /* 0x0000000000ff7886 */ /* 0x000fe20002020000 */
[----:B------:R-:W-:Y:S01]  /*55c0*/  VOTEU.ALL UP2, P4 ;  /* 0x0000000000ff7886 */ /* 0x000fe20002040000 */
[----:B------:R-:W-:Y:S01]  /*55d0*/  UMOV UR14, 0x0 ;  /* 0x00000000000e7882 */ /* 0x000fe20000000000 */
[----:B------:R-:W-:Y:S01]  /*55e0*/  @!P4 R2UR UR9, R3 ;  /* 0x000000000309c2ca */ /* 0x000fe200000e0000 */
[----:B------:R-:W-:Y:S01]  /*55f0*/  @!P4 IMAD.X R0, RZ, RZ, R37, P0 ;  /* 0x000000ffff00c224 */ /* 0x000fe200000e0625 */
[----:B------:R-:W-:Y:S01]  /*5600*/  @!UP1 UIADD3 UR17, UPT, UPT, UR7, 0x100, URZ ;  /* 0x0000010007119890 */ /* 0x000fe2000fffe0ff */
[----:B------:R-:W-:Y:S01]  /*5610*/  ISETP.NE.AND P0, PT, R27, 0x2, PT ;  /* 0x000000021b00780c */ /* 0x000fe20003f05270 */
[----:B------:R-:W-:Y:S01]  /*5620*/  @!UP1 UIADD3 UR18, UPT, UPT, UR34, 0x20, URZ ;  /* 0x0000002022129890 */ /* 0x000fe2000fffe0ff */
[----:B------:R-:W-:Y:S01]  /*5630*/  LOP3.LUT R32, R32, 0x1, RZ, 0x3c, !PT ;  /* 0x0000000120207812 */ /* 0x000fe200078e3cff */
[----:B------:R-:W-:Y:S01]  /*5640*/  @!UP1 UIADD3 UR16, UPT, UPT, UR7, 0x2200, URZ ;  /* 0x0000220007109890 */ /* 0x000fe2000fffe0ff */
[----:B------:R-:W-:Y:S01]  /*5650*/  @!P4 R2UR UR8, R0 ;  /* 0x000000000008c2ca */ /* 0x000fe200000e0000 */
[----:B------:R-:W-:Y:S01]  /*5660*/  UMOV UR15, 0x10000000 ;  /* 0x10000000000f7882 */ /* 0x000fe20000000000 */
[----:B------:R-:W-:Y:S01]  /*5670*/  UMOV UR19, UR35 ;  /* 0x0000002300137c82 */ /* 0x000fe20008000000 */
[----:B------:R-:W-:Y:S01]  /*5680*/  UMOV UR20, UR36 ;  /* 0x0000002400147c82 */ /* 0x000fe20008000000 */
[----:B------:R-:W-:Y:S01]  /*5690*/  @!UP1 UIADD3 UR10, UPT, UPT, UR34, 0x50, URZ ;  /* 0x00000050220a9890 */ /* 0x000fe2000fffe0ff */
[----:B------:R-:W-:Y:S01]  /*56a0*/  SEL R0, RZ, 0x1, P0 ;  /* 0x00000001ff007807 */ /* 0x000fe20000000000 */
[----:B------:R-:W-:Y:S01]  /*56b0*/  IMAD.U32 R10, RZ, RZ, UR9 ;  /* 0x00000009ff0a7e24 */ /* 0x000fe2000f8e00ff */
[----:B------:R-:W-:Y:S01]  /*56c0*/  UMOV UR11, UR35 ;  /* 0x00000023000b7c82 */ /* 0x000fe20008000000 */
[----:B------:R-:W-:Y:S01]  /*56d0*/  UMOV UR12, UR36 ;  /* 0x00000024000c7c82 */ /* 0x000fe20008000000 */
[----:B------:R-:W-:Y:S01]  /*56e0*/  UMOV UR9, UR17 ;  /* 0x0000001100097c82 */ /* 0x000fe20008000000 */
[----:B------:R-:W-:Y:S01]  /*56f0*/  @P3 R2UR UR36, R24 ;  /* 0x00000000182432ca */ /* 0x000fe200000e0000 */
[----:B------:R-:W-:Y:S01]  /*5700*/  IMAD.IADD R20, R8, 0x1, R58 ;  /* 0x0000000108147824 */ /* 0x000fe200078e023a */
[----:B------:R-:W-:Y:S01]  /*5710*/  @!P4 R2UR UR22, R10 ;  /* 0x000000000a16c2ca */ /* 0x000fe200000e0000 */
[----:B------:R-:W-:Y:S01]  /*5720*/  IMAD.U32 R11, RZ, RZ, UR8 ;  /* 0x00000008ff0b7e24 */ /* 0x000fe2000f8e00ff */
[----:B------:R-:W-:Y:S01]  /*5730*/  @!UP1 UIADD3 UR8, UPT, UPT, UR7, 0x2a00, URZ ;  /* 0x00002a0007089890 */ /* 0x000fe2000fffe0ff */
[----:B------:R-:W-:Y:S01]  /*5740*/  LOP3.LUT R25, R25, R0, RZ, 0x3c, !PT ;  /* 0x0000000019197212 */ /* 0x000fe200078e3cff */
[----:B------:R-:W-:Y:S01]  /*5750*/  VOTEU.ALL UP1, P4 ;  /* 0x0000000000ff7886 */ /* 0x000fe20002020000 */
[----:B------:R-:W-:Y:S01]  /*5760*/  IMAD.IADD R21, R13, 0x1, R60 ;  /* 0x000000010d157824 */ /* 0x000fe200078e023c */
[----:B------:R-:W-:Y:S02]  /*5770*/  @!P4 R2UR UR23, R11 ;  /* 0x000000000b17c2ca */ /* 0x000fe400000e0000 */
[----:B------:R-:W-:Y:S11]  /*5780*/  SEL R27, R27, RZ, P0 ;  /* 0x000000ff1b1b7207 */ /* 0x000ff60000000000 */
[----:B------:R2:W-:Y:S01]  /*5790*/  @!UP2 UTMALDG.3D [UR16], [UR22], desc[UR14] ;  /* 0x00000e101600a5b4 */ /* 0x0005e20008011000 */
[----:B------:R2:W-:Y:S01]  /*57a0*/  @!UP1 UTMALDG.3D [UR8], [UR22], desc[UR14] ;  /* 0x00000e08160095b4 */ /* 0x0005e20008011000 */
[----:B------:R2:W-:Y:S01]  /*57b0*/  @!P4 SYNCS.ARRIVE.TRANS64.RED.A0TR RZ, [UR7+0x100], R23 ;  /* 0x00010017ffffc9a7 */ /* 0x0005e20008300407 */
[----:B------:R-:W-:Y:S01]  /*57c0*/  UPLOP3.LUT UP1, UPT, UPT, UPT, UPT, 0x80, 0x8 ;  /* 0x000000000008789c */ /* 0x000fe20003f2f070 */
[----:B------:R-:W-:Y:S01]  /*57d0*/  SYNCS.ARRIVE.TRANS64.RED.A1T0 RZ, [UR13], RZ ;  /* 0x000000ffffff79a7 */ /* 0x000fe2000810040d */
[----:B------:R-:W-:Y:S09]  /*57e0*/  @P3 BRA `(.L_x_107) ;  /* 0xfffffff000a83947 */ /* 0x000ff2000383ffff */
[----:B------:R-:W-:-:S04]  /*57f0*/  SHF.L.U32 R3, R32, 0x1f, RZ ;  /* 0x0000001f20037819 */ /* 0x000fc800000006ff */
[----:B------:R-:W1:Y:S02]  /*5800*/  SYNCS.PHASECHK.TRANS64.TRYWAIT P0, [UR7+0x108], R3 ;  /* 0x00010803ff0075a7 */ /* 0x000e640008001107 */
[----:B-1----:R-:W-:Y:S05]  /*5810*/  @!P0 BRA `(.L_x_108) ;  /* 0x0000003800b48947 */ /* 0x002fea0003800000 */
.L_x_213:
[----:B------:R-:W4:Y:S02]  /*5820*/  SYNCS.PHASECHK.TRANS64.TRYWAIT P0, [UR7+0x110], R3 ;  /* 0x00011003ff0075a7 */ /* 0x000f240008001107 */
[----:B----4-:R-:W-:Y:S05]  /*5830*/  @!P0 BRA `(.L_x_109) ;  /* 0x0000003800c48947 */ /* 0x010fea0003800000 */
.L_x_215:
[----:B-1----:R-:W-:-:S07]  /*5840*/  MOV R0, UR7 ;  /* 0x0000000700007c02 */ /* 0x002fce0008000f00 */
.L_x_110:
[----:B-1----:R-:W-:-:S04]  /*5850*/  SHF.L.U32 R3, R32, 0x1f, RZ ;  /* 0x0000001f20037819 */ /* 0x002fc800000006ff */
[----:B------:R1:W4:Y:S03]  /*5860*/  SYNCS.PHASECHK.TRANS64.TRYWAIT P0, [R0+URZ+0x118], R3 ;  /* 0x00011803000075a7 */ /* 0x00032600080011ff */
[----:B----4-:R-:W-:Y:S05]  /*5870*/  @!P0 NANOSLEEP.SYNCS 0x989680 ;  /* 0x009896800000895d */ /* 0x010fea0003900000 */
[----:B------:R-:W4:Y:S02]  /*5880*/  @!P0 SYNCS.PHASECHK.TRANS64 P0, [R0+URZ+0x118], R3 ;  /* 0x00011803000085a7 */ /* 0x000f2400080010ff */
[----:B--2-4-:R-:W-:Y:S05]  /*5890*/  @P0 EXIT ;  /* 0x000000000000094d */ /* 0x014fea0003800000 */
[----:B------:R-:W-:Y:S05]  /*58a0*/  BRA `(.L_x_110) ;  /* 0xfffffffc00e87947 */ /* 0x000fea000383ffff */
.L_x_97:
[----:B------:R-:W-:-:S06]  /*58b0*/  UISETP.GE.AND UP1, UPT, UR10, 0x4, UPT ;  /* 0x000000040a00788c */ /* 0x000fcc000bf26270 */
[----:B------:R-:W-:-:S13]  /*58c0*/  PLOP3.LUT P0, PT, PT, PT, UP1, 0x80, 0x8 ;  /* 0x000000000008781c */ /* 0x000fda0003f0f018 */
[----:B------:R-:W-:Y:S05]  /*58d0*/  @!P0 EXIT ;  /* 0x000000000000894d */ /* 0x000fea0003800000 */
[----:B------:R-:W-:Y:S01]  /*58e0*/  BAR.SYNC.DEFER_BLOCKING 0x6, 0xa0 ;  /* 0x0182800000007b1d */ /* 0x000fe20000010000 */
[----:B------:R-:W-:Y:S02]  /*58f0*/  IMAD.SHL.U32 R7, R66, 0x200000, RZ ;  /* 0x0020000042077824 */ /* 0x000fe400078e00ff */
[----:B------:R-:W-:Y:S02]  /*5900*/  HFMA2 R71, -RZ, RZ, 0, 5.9604644775390625e-08 ;  /* 0x00000001ff477431 */ /* 0x000fe400000001ff */
[C---:B------:R-:W-:Y:S01]  /*5910*/  IMAD.SHL.U32 R65, R72.reuse, 0x10, RZ ;  /* 0x0000001048417824 */ /* 0x040fe200078e00ff */
[----:B------:R-:W-:Y:S01]  /*5920*/  MOV R69, RZ ;  /* 0x000000ff00457202 */ /* 0x000fe20000000f00 */
[C---:B------:R-:W-:Y:S01]  /*5930*/  IMAD.U32 R2, R72.reuse, 0x10000, RZ ;  /* 0x0001000048027824 */ /* 0x040fe200078e00ff */
[----:B------:R-:W-:Y:S01]  /*5940*/  UMOV UR48, 0x400 ;  /* 0x0000040000307882 */ /* 0x000fe20000000000 */
[----:B------:R-:W1:Y:S01]  /*5950*/  LDC R63, c[0x0][0x370] ;  /* 0x0000dc00ff3f7b82 */ /* 0x000e620000000800 */
[----:B------:R-:W-:Y:S01]  /*5960*/  ULEA UR48, UR37, UR48, 0x18 ;  /* 0x0000003025307291 */ /* 0x000fe2000f8ec0ff */
[----:B------:R-:W-:Y:S01]  /*5970*/  IMAD.SHL.U32 R64, R72, 0x2, RZ ;  /* 0x0000000248407824 */ /* 0x000fe200078e00ff */
[----:B------:R-:W-:Y:S01]  /*5980*/  LOP3.LUT R7, R7, 0x200000, RZ, 0xc0, !PT ;  /* 0x0020000007077812 */ /* 0x000fe200078ec0ff */
[----:B------:R-:W-:Y:S01]  /*5990*/  IMAD.SHL.U32 R5, R66, 0x200, RZ ;  /* 0x0000020042057824 */ /* 0x000fe200078e00ff */
[C---:B------:R-:W-:Y:S01]  /*59a0*/  LOP3.LUT R9, R65.reuse, 0x40, RZ, 0xc0, !PT ;  /* 0x0000004041097812 */ /* 0x040fe200078ec0ff */
[----:B------:R-:W-:Y:S01]  /*59b0*/  UIADD3 UR4, UPT, UPT, UR48, 0x200, URZ ;  /* 0x0000020030047890 */ /* 0x000fe2000fffe0ff */
[----:B------:R-:W-:Y:S01]  /*59c0*/  LOP3.LUT R0, R65, 0x5b0, RZ, 0xc0, !PT ;  /* 0x000005b041007812 */ /* 0x000fe200078ec0ff */
[----:B------:R-:W2:Y:S01]  /*59d0*/  LDC R28, c[0x0][0xb0c] ;  /* 0x0002c300ff1c7b82 */ /* 0x000ea20000000800 */
[----:B------:R-:W-:Y:S01]  /*59e0*/  LOP3.LUT R2, R7, 0x400000, R2, 0xf8, !PT ;  /* 0x0040000007027812 */ /* 0x000fe200078ef802 */
[----:B------:R-:W-:Y:S01]  /*59f0*/  IMAD.MOV.U32 R33, RZ, RZ, RZ ;  /* 0x000000ffff217224 */ /* 0x000fe200078e00ff */
[----:B------:R-:W-:Y:S01]  /*5a00*/  LOP3.LUT R64, R9, 0x8, R64, 0xf8, !PT ;  /* 0x0000000809407812 */ /* 0x000fe200078ef840 */
[----:B------:R-:W-:Y:S01]  /*5a10*/  IMAD.MOV.U32 R70, RZ, RZ, RZ ;  /* 0x000000ffff467224 */ /* 0x000fe200078e00ff */
[----:B------:R-:W-:Y:S01]  /*5a20*/  LOP3.LUT R5, R0, 0x200, R5, 0xf8, !PT ;  /* 0x0000020000057812 */ /* 0x000fe200078ef805 */
[----:B------:R-:W-:Y:S01]  /*5a30*/  IMAD.MOV.U32 R80, RZ, RZ, RZ ;  /* 0x000000ffff507224 */ /* 0x000fe200078e00ff */
[----:B------:R-:W-:Y:S01]  /*5a40*/  LOP3.LUT P0, RZ, R65, 0x40, RZ, 0xc0, !PT ;  /* 0x0000004041ff7812 */ /* 0x000fe2000780c0ff */
[----:B------:R-:W3:Y:S01]  /*5a50*/  LDC R61, c[0x0][0xb20] ;  /* 0x0002c800ff3d7b82 */ /* 0x000ee20000000800 */
[----:B------:R-:W4:Y:S01]  /*5a60*/  LDS R3, [UR48+0x1e0] ;  /* 0x0001e030ff037984 */ /* 0x000f220008000800 */
[----:B------:R-:W-:Y:S01]  /*5a70*/  LOP3.LUT R64, R5, R64, RZ, 0xfc, !PT ;  /* 0x0000004005407212 */ /* 0x000fe200078efcff */
[----:B------:R-:W-:Y:S01]  /*5a80*/  IMAD.U32 R67, RZ, RZ, UR4 ;  /* 0x00000004ff437e24 */ /* 0x000fe2000f8e00ff */
[----:B------:R-:W-:Y:S01]  /*5a90*/  P2R R0, PR, RZ, 0x1 ;  /* 0x00000001ff007803 */ /* 0x000fe20000000000 */
[----:B------:R-:W1:Y:S01]  /*5aa0*/  LDCU.64 UR52, c[0x0][0x348] ;  /* 0x00006900ff3477ac */ /* 0x000e620008000a00 */
[----:B------:R-:W-:-:S02]  /*5ab0*/  LOP3.LUT R72, R72, 0x60, RZ, 0xc0, !PT ;  /* 0x0000006048487812 */ /* 0x000fc400078ec0ff */
[----:B------:R-:W1:Y:S01]  /*5ac0*/  LDC R27, c[0x0][0xb30] ;  /* 0x0002cc00ff1b7b82 */ /* 0x000e620000000800 */
[----:B------:R-:W1:Y:S01]  /*5ad0*/  LDCU.64 UR38, c[0x0][0x888] ;  /* 0x00011100ff2677ac */ /* 0x000e620008000a00 */
[----:B------:R-:W1:Y:S06]  /*5ae0*/  LDCU.64 UR44, c[0x0][0x890] ;  /* 0x00011200ff2c77ac */ /* 0x000e6c0008000a00 */
[----:B------:R-:W1:Y:S01]  /*5af0*/  LDC.64 R56, c[0x0][0xb10] ;  /* 0x0002c400ff387b82 */ /* 0x000e620000000a00 */
[----:B------:R-:W-:Y:S01]  /*5b00*/  UMOV UR50, URZ ;  /* 0x000000ff00327c82 */ /* 0x000fe20008000000 */
[----:B------:R-:W-:-:S06]  /*5b10*/  UMOV UR49, URZ ;  /* 0x000000ff00317c82 */ /* 0x000fcc0008000000 */
[----:B------:R-:W1:Y:S08]  /*5b20*/  LDC.64 R24, c[0x0][0xb18] ;  /* 0x0002c600ff187b82 */ /* 0x000e700000000a00 */
[----:B------:R-:W1:Y:S08]  /*5b30*/  LDC.64 R22, c[0x0][0xb28] ;  /* 0x0002ca00ff167b82 */ /* 0x000e700000000a00 */
[----:B------:R-:W1:Y:S01]  /*5b40*/  LDC.64 R54, c[0x0][0x8b0] ;  /* 0x00022c00ff367b82 */ /* 0x000e620000000a00 */
[----:B----4-:R-:W-:-:S07]  /*5b50*/  IMAD.IADD R2, R3, 0x1, R2 ;  /* 0x0000000103027824 */ /* 0x010fce00078e0202 */
[----:B------:R-:W4:Y:S08]  /*5b60*/  LDC.64 R52, c[0x0][0x8a8] ;  /* 0x00022a00ff347b82 */ /* 0x000f300000000a00 */
[----:B--23--:R-:W1:Y:S02]  /*5b70*/  LDC R62, c[0x0][0x374] ;  /* 0x0000dd00ff3e7b82 */ /* 0x00ce640000000800 */
.L_x_147:
[C---:B------:R-:W-:Y:S02]  /*5b80*/  LEA R0, R80.reuse, UR48, 0x3 ;  /* 0x0000003050007c11 */ /* 0x040fe4000f8e18ff */
[----:B------:R-:W-:Y:S02]  /*5b90*/  SHF.L.U32 R3, R69, 0x1f, RZ ;  /* 0x0000001f45037819 */ /* 0x000fe400000006ff */
[----:B------:R-:W-:Y:S02]  /*5ba0*/  LEA R16, R80, UR48, 0x4 ;  /* 0x0000003050107c11 */ /* 0x000fe4000f8e20ff */
[----:B--2---:R-:W2:Y:S02]  /*5bb0*/  SYNCS.PHASECHK.TRANS64.TRYWAIT P0, [R0+URZ+0x130], R3 ;  /* 0x00013003000075a7 */ /* 0x004ea400080011ff */
[----:B--2---:R-:W-:Y:S05]  /*5bc0*/  @!P0 BRA `(.L_x_111) ;  /* 0x0000003400f88947 */ /* 0x004fea0003800000 */
.L_x_216:
[----:B------:R-:W3:Y:S01]  /*5bd0*/  LDC.64 R14, c[0x0][0xb10] ;  /* 0x0002c400ff0e7b82 */ /* 0x000ee20000000a00 */
[----:B------:R-:W4:Y:S01]  /*5be0*/  LDS.128 R16, [R16+0x1c0] ;  /* 0x0001c00010107984 */ /* 0x000f220000000c00 */
[----:B-1----:R-:W-:Y:S01]  /*5bf0*/  ISETP.NE.AND P1, PT, R27, 0x1, PT ;  /* 0x000000011b00780c */ /* 0x002fe20003f25270 */
[----:B--2---:R-:W-:Y:S01]  /*5c00*/  VIADD R0, R0, 0x140 ;  /* 0x0000014000007836 */ /* 0x004fe20000000000 */
[----:B------:R-:W-:Y:S04]  /*5c10*/  ISETP.GE.AND P0, PT, R26, 0x1, PT ;  /* 0x000000011a00780c */ /* 0x000fe80003f06270 */
[----:B------:R-:W1:Y:S01]  /*5c20*/  LDC.64 R12, c[0x0][0xb18] ;  /* 0x0002c600ff0c7b82 */ /* 0x000e620000000a00 */
[----:B------:R-:W-:Y:S01]  /*5c30*/  PRMT R0, RZ, 0x654, R0 ;  /* 0x00000654ff007816 */ /* 0x000fe20000000000 */
[----:B------:R-:W-:Y:S01]  /*5c40*/  @!PT LDS RZ, [RZ] ;  /* 0x00000000fffff984 */ /* 0x000fe20000000800 */
[----:B------:R-:W-:Y:S01]  /*5c50*/  @!PT LDS RZ, [RZ] ;  /* 0x00000000fffff984 */ /* 0x000fe20000000800 */
[----:B------:R-:W-:Y:S01]  /*5c60*/  @!PT LDS RZ, [RZ] ;  /* 0x00000000fffff984 */ /* 0x000fe20000000800 */
[----:B------:R-:W-:Y:S01]  /*5c70*/  @!PT LDS RZ, [RZ] ;  /* 0x00000000fffff984 */ /* 0x000fe20000000800 */
[----:B------:R2:W-:Y:S06]  /*5c80*/  MEMBAR.ALL.CTA ;  /* 0x0000000000007992 */ /* 0x0005ec0000008000 */
[----:B--2---:R-:W2:Y:S01]  /*5c90*/  FENCE.VIEW.ASYNC.S ;  /* 0x00000000000073c6 */ /* 0x004ea20000000000 */
[----:B------:R-:W1:Y:S08]  /*5ca0*/  @!P1 LDC R11, c[0x0][0xb20] ;  /* 0x0002c800ff0b9b82 */ /* 0x000e700000000800 */
[----:B------:R-:W1:Y:S01]  /*5cb0*/  @!P1 LDC R10, c[0x0][0xb0c] ;  /* 0x0002c300ff0a9b82 */ /* 0x000e620000000800 */
[----:B--2---:R2:W-:Y:S01]  /*5cc0*/  SYNCS.ARRIVE.TRANS64.RED.A1T0 RZ, [R0+URZ], RZ ;  /* 0x000000ff00ff79a7 */ /* 0x0045e200081004ff */
[----:B----4-:R-:W-:Y:S04]  /*5cd0*/  LOP3.LUT P4, RZ, R18, 0x1, RZ, 0xc0, !PT ;  /* 0x0000000112ff7812 */ /* 0x010fe8000788c0ff */
[----:B------:R-:W-:Y:S09]  /*5ce0*/  P2R R73, PR, RZ, 0x10 ;  /* 0x00000010ff497803 */ /* 0x000ff20000000000 */
[----:B------:R-:W-:Y:S02]  /*5cf0*/  @P4 MOV R31, R16 ;  /* 0x00000010001f4202 */ /* 0x000fe40000000f00 */
[----:B------:R-:W-:Y:S01]  /*5d00*/  @P4 LOP3.LUT R29, R17, 0xffff, RZ, 0xc0, !PT ;  /* 0x0000ffff111d4812 */ /* 0x000fe200078ec0ff */
[----:B--23--:R-:W-:Y:S06]  /*5d10*/  @!P0 BRA `(.L_x_112) ;  /* 0x0000000000a48947 */ /* 0x00cfec0003800000 */
[----:B------:R-:W-:Y:S01]  /*5d20*/  IMAD.HI.U32 R34, R62, R25, RZ ;  /* 0x000000193e227227 */ /* 0x000fe200078e00ff */
[----:B------:R-:W-:Y:S02]  /*5d30*/  ISETP.NE.AND P0, PT, R24, 0x1, PT ;  /* 0x000000011800780c */ /* 0x000fe40003f05270 */
[----:B------:R-:W-:Y:S01]  /*5d40*/  ISETP.NE.AND P2, PT, R26, 0x1, PT ;  /* 0x000000011a00780c */ /* 0x000fe20003f45270 */
[-C--:B------:R-:W-:Y:S01]  /*5d50*/  IMAD.HI.U32 R32, R63, R56.reuse, RZ ;  /* 0x000000383f207227 */ /* 0x080fe200078e00ff */
[----:B------:R-:W-:Y:S02]  /*5d60*/  SHF.R.U32.HI R37, RZ, R61, R34 ;  /* 0x0000003dff257219 */ /* 0x000fe40000011622 */
[----:B------:R-:W-:Y:S01]  /*5d70*/  ISETP.NE.AND P3, PT, R28, 0x1, PT ;  /* 0x000000011c00780c */ /* 0x000fe20003f65270 */
[----:B------:R-:W-:Y:S01]  /*5d80*/  IMAD.HI.U32 R38, R29, R25, RZ ;  /* 0x000000191d267227 */ /* 0x000fe200078e00ff */
[----:B------:R-:W-:Y:S02]  /*5d90*/  SHF.R.U32.HI R32, RZ, R57, R32 ;  /* 0x00000039ff207219 */ /* 0x000fe40000011620 */
[----:B------:R-:W-:Y:S01]  /*5da0*/  SEL R3, R62, R37, !P0 ;  /* 0x000000253e037207 */ /* 0x000fe20004000000 */
[----:B------:R-:W-:Y:S01]  /*5db0*/  IMAD.HI.U32 R36, R31, R56, RZ ;  /* 0x000000381f247227 */ /* 0x000fe200078e00ff */
[----:B------:R-:W-:Y:S03]  /*5dc0*/  SEL R7, R63, R32, !P3 ;  /* 0x000000203f077207 */ /* 0x000fe60005800000 */
[-C--:B------:R-:W-:Y:S01]  /*5dd0*/  IMAD.HI.U32 R32, R3, R22.reuse, RZ ;  /* 0x0000001603207227 */ /* 0x080fe200078e00ff */
[----:B------:R-:W-:Y:S03]  /*5de0*/  SHF.R.U32.HI R36, RZ, R57, R36 ;  /* 0x00000039ff247219 */ /* 0x000fe60000011624 */
[----:B------:R-:W-:Y:S01]  /*5df0*/  IMAD.HI.U32 R34, R7, R22, RZ ;  /* 0x0000001607227227 */ /* 0x000fe200078e00ff */
[----:B------:R-:W-:Y:S02]  /*5e00*/  @P2 SHF.R.U32.HI R3, RZ, R23, R32 ;  /* 0x00000017ff032219 */ /* 0x000fe40000011620 */
[----:B------:R-:W-:Y:S02]  /*5e10*/  SHF.R.U32.HI R32, RZ, R61, R38 ;  /* 0x0000003dff207219 */ /* 0x000fe40000011626 */
[----:B------:R-:W-:Y:S01]  /*5e20*/  @P2 SHF.R.U32.HI R7, RZ, R23, R34 ;  /* 0x00000017ff072219 */ /* 0x000fe20000011622 */
[C---:B------:R-:W-:Y:S01]  /*5e30*/  IMAD R4, R26.reuse, R3, RZ ;  /* 0x000000031a047224 */ /* 0x040fe200078e02ff */
[----:B------:R-:W-:Y:S02]  /*5e40*/  SEL R5, R29, R32, !P0 ;  /* 0x000000201d057207 */ /* 0x000fe40004000000 */
[----:B------:R-:W-:Y:S01]  /*5e50*/  SEL R3, R31, R36, !P3 ;  /* 0x000000241f037207 */ /* 0x000fe20005800000 */
[----:B------:R-:W-:Y:S01]  /*5e60*/  IMAD R6, R26, R7, RZ ;  /* 0x000000071a067224 */ /* 0x000fe200078e02ff */
[C---:B------:R-:W-:Y:S01]  /*5e70*/  ISETP.GE.AND P0, PT, R5.reuse, R4, PT ;  /* 0x000000040500720c */ /* 0x040fe20003f06270 */
[----:B------:R-:W-:Y:S03]  /*5e80*/  IMAD.HI.U32 R8, R5, R22, RZ ;  /* 0x0000001605087227 */ /* 0x000fe600078e00ff */
[----:B------:R-:W-:Y:S01]  /*5e90*/  ISETP.GE.OR P0, PT, R3, R6, P0 ;  /* 0x000000060300720c */ /* 0x000fe20000706670 */
[----:B------:R-:W-:Y:S01]  /*5ea0*/  IMAD.MOV R6, RZ, RZ, -R3 ;  /* 0x000000ffff067224 */ /* 0x000fe200078e0a03 */
[-C--:B------:R-:W-:Y:S03]  /*5eb0*/  SHF.R.U32.HI R8, RZ, R23.reuse, R8 ;  /* 0x00000017ff087219 */ /* 0x080fe60000011608 */
[----:B------:R-:W-:Y:S01]  /*5ec0*/  IMAD R31, R28, R6, R31 ;  /* 0x000000061c1f7224 */ /* 0x000fe200078e021f */
[----:B------:R-:W-:Y:S05]  /*5ed0*/  SEL R9, R5, R8, !P2 ;  /* 0x0000000805097207 */ /* 0x000fea0005000000 */
[----:B------:R-:W-:Y:S02]  /*5ee0*/  IMAD.MOV R8, RZ, RZ, -R9 ;  /* 0x000000ffff087224 */ /* 0x000fe400078e0a09 */
[C---:B------:R-:W-:Y:S04]  /*5ef0*/  @!P0 IMAD.HI.U32 R4, R3.reuse, R22, RZ ;  /* 0x0000001603048227 */ /* 0x040fe800078e00ff */
[----:B------:R-:W-:Y:S01]  /*5f00*/  IMAD R8, R26, R8, R5 ;  /* 0x000000081a087224 */ /* 0x000fe200078e0205 */
[----:B------:R-:W-:Y:S04]  /*5f10*/  @!P0 SHF.R.U32.HI R4, RZ, R23, R4 ;  /* 0x00000017ff048219 */ /* 0x000fe80000011604 */
[----:B------:R-:W-:Y:S02]  /*5f20*/  @!P0 SEL R0, R3, R4, !P2 ;  /* 0x0000000403008207 */ /* 0x000fe40005000000 */
[----:B------:R-:W-:Y:S02]  /*5f30*/  IADD3 R4, PT, PT, -R5, RZ, RZ ;  /* 0x000000ff05047210 */ /* 0x000fe40007ffe1ff */
[----:B------:R-:W-:Y:S01]  /*5f40*/  @!P0 IADD3 R9, PT, PT, R9, -R0, RZ ;  /* 0x8000000009098210 */ /* 0x000fe20007ffe0ff */
[----:B------:R-:W-:Y:S02]  /*5f50*/  @!P0 IMAD R0, R7, R8, R0 ;  /* 0x0000000807008224 */ /* 0x000fe400078e0200 */
[----:B------:R-:W-:Y:S02]  /*5f60*/  IMAD R29, R24, R4, R29 ;  /* 0x00000004181d7224 */ /* 0x000fe400078e021d */
[----:B------:R-:W-:Y:S02]  /*5f70*/  @!P0 IMAD R5, R9, R26, R3 ;  /* 0x0000001a09058224 */ /* 0x000fe400078e0203 */
[----:B------:R-:W-:Y:S04]  /*5f80*/  @!P0 IMAD.MOV.U32 R3, RZ, RZ, R0 ;  /* 0x000000ffff038224 */ /* 0x000fe800078e0000 */
[----:B------:R-:W-:Y:S02]  /*5f90*/  IMAD R31, R3, R28, R31 ;  /* 0x0000001c031f7224 */ /* 0x000fe400078e021f */
[----:B------:R-:W-:Y:S07]  /*5fa0*/  IMAD R29, R5, R24, R29 ;  /* 0x00000018051d7224 */ /* 0x000fee00078e021d */
.L_x_112:
[----:B-1----:R-:W-:Y:S01]  /*5fb0*/  @!P1 ISETP.NE.AND P0, PT, R12, 0x1, PT ;  /* 0x000000010c00980c */ /* 0x002fe20003f05270 */
[----:B------:R-:W-:Y:S01]  /*5fc0*/  @!P1 IMAD.HI.U32 R4, R29, R13, RZ ;  /* 0x0000000d1d049227 */ /* 0x000fe200078e00ff */
[----:B------:R-:W-:Y:S01]  /*5fd0*/  R2UR UR42, R21 ;  /* 0x00000000152a72ca */ /* 0x000fe200000e0000 */
[----:B------:R-:W-:Y:S01]  /*5fe0*/  BSSY.RECONVERGENT B6, `(.L_x_113) ;  /* 0x0000031000067945 */ /* 0x000fe20003800200 */
[----:B------:R-:W-:Y:S01]  /*5ff0*/  R2UR UR41, R20 ;  /* 0x00000000142972ca */ /* 0x000fe200000e0000 */
[----:B------:R-:W-:Y:S01]  /*6000*/  @!P1 IMAD.HI.U32 R0, R31, R14, RZ ;  /* 0x0000000e1f009227 */ /* 0x000fe200078e00ff */
[----:B------:R-:W-:Y:S02]  /*6010*/  @!P1 SHF.R.U32.HI R4, RZ, R11, R4 ;  /* 0x0000000bff049219 */ /* 0x000fe40000011604 */
[----:B------:R-:W-:Y:S01]  /*6020*/  @!P1 ISETP.NE.AND P2, PT, R10, 0x1, PT ;  /* 0x000000010a00980c */ /* 0x000fe20003f45270 */
[----:B------:R-:W-:Y:S01]  /*6030*/  VIADD R80, R80, 0x1 ;  /* 0x0000000150507836 */ /* 0x000fe20000000000 */
[----:B------:R-:W-:Y:S02]  /*6040*/  @!P1 SEL R3, R29, R4, !P0 ;  /* 0x000000041d039207 */ /* 0x000fe40004000000 */
[----:B------:R-:W-:Y:S02]  /*6050*/  @!P1 SHF.R.U32.HI R0, RZ, R15, R0 ;  /* 0x0000000fff009219 */ /* 0x000fe40000011600 */
[----:B------:R-:W-:Y:S01]  /*6060*/  LOP3.LUT P0, RZ, R67, 0x90, RZ, 0xc0, !PT ;  /* 0x0000009043ff7812 */ /* 0x000fe2000780c0ff */
[----:B------:R-:W-:Y:S01]  /*6070*/  USHF.L.U32 UR42, UR42, 0x6, URZ ;  /* 0x000000062a2a7899 */ /* 0x000fe200080006ff */
[----:B------:R-:W-:Y:S01]  /*6080*/  @!P1 SEL R4, R31, R0, !P2 ;  /* 0x000000001f049207 */ /* 0x000fe20005000000 */
[----:B------:R-:W-:Y:S01]  /*6090*/  UIMAD UR41, UR41, 0x60, URZ ;  /* 0x00000060292978a4 */ /* 0x000fe2000f8e02ff */
[----:B------:R-:W-:Y:S03]  /*60a0*/  @P4 SHF.R.U32.HI R68, RZ, 0x10, R17 ;  /* 0x00000010ff444819 */ /* 0x000fe60000011611 */
[----:B------:R-:W-:Y:S02]  /*60b0*/  @!P1 IMAD.IADD R0, R3, 0x1, -R4 ;  /* 0x0000000103009824 */ /* 0x000fe400078e0a04 */
[----:B------:R-:W-:Y:S02]  /*60c0*/  @!P1 IMAD.IADD R3, R4, 0x1, -R3 ;  /* 0x0000000104039824 */ /* 0x000fe400078e0a03 */
[----:B------:R-:W-:Y:S02]  /*60d0*/  @!P1 IMAD R31, R0, R10, R31 ;  /* 0x0000000a001f9224 */ /* 0x000fe400078e021f */
[----:B------:R-:W-:Y:S01]  /*60e0*/  @!P1 IMAD R29, R3, R12, R29 ;  /* 0x0000000c031d9224 */ /* 0x000fe200078e021d */
[----:B------:R-:W-:Y:S06]  /*60f0*/  @!P0 BRA `(.L_x_114) ;  /* 0x00000000007c8947 */ /* 0x000fec0003800000 */
[----:B------:R-:W1:Y:S01]  /*6100*/  LDCU.64 UR8, c[0x4][0x80] ;  /* 0x01001000ff0877ac */ /* 0x000e620008000a00 */
[----:B------:R-:W-:Y:S01]  /*6110*/  MOV R16, 0x0 ;  /* 0x0000000000107802 */ /* 0x000fe20000000f00 */
[----:B------:R-:W-:Y:S02]  /*6120*/  HFMA2 R12, -RZ, RZ, 0, 5.9604644775390625e-08 ;  /* 0x00000001ff0c7431 */ /* 0x000fe400000001ff */
[----:B------:R-:W-:Y:S01]  /*6130*/  IMAD.MOV.U32 R8, RZ, RZ, 0x70 ;  /* 0x00000070ff087424 */ /* 0x000fe200078e00ff */
[----:B------:R2:W3:Y:S01]  /*6140*/  LDC.64 R14, c[0x4][R16] ;  /* 0x01000000100e7b82 */ /* 0x0004e20000000a00 */
[----:B------:R-:W4:Y:S01]  /*6150*/  LDCU.64 UR6, c[0x4][0x88] ;  /* 0x01001100ff0677ac */ /* 0x000f220008000a00 */
[----:B------:R-:W-:Y:S01]  /*6160*/  IMAD.MOV.U32 R13, RZ, RZ, RZ ;  /* 0x000000ffff0d7224 */ /* 0x000fe200078e00ff */
[----:B------:R-:W2:Y:S01]  /*6170*/  LDCU.64 UR4, c[0x4][0x8] ;  /* 0x01000100ff0477ac */ /* 0x000ea20008000a00 */
[----:B-1----:R-:W-:Y:S01]  /*6180*/  MOV R5, UR9 ;  /* 0x0000000900057c02 */ /* 0x002fe20008000f00 */
[----:B------:R-:W-:Y:S01]  /*6190*/  IMAD.U32 R4, RZ, RZ, UR8 ;  /* 0x00000008ff047e24 */ /* 0x000fe2000f8e00ff */
[----:B----4-:R-:W-:Y:S01]  /*61a0*/  MOV R7, UR7 ;  /* 0x0000000700077c02 */ /* 0x010fe20008000f00 */
[----:B------:R-:W-:Y:S01]  /*61b0*/  IMAD.U32 R6, RZ, RZ, UR6 ;  /* 0x00000006ff067e24 */ /* 0x000fe2000f8e00ff */
[----:B--2---:R-:W-:Y:S01]  /*61c0*/  MOV R11, UR5 ;  /* 0x00000005000b7c02 */ /* 0x004fe20008000f00 */
[----:B------:R-:W-:Y:S02]  /*61d0*/  IMAD.U32 R10, RZ, RZ, UR4 ;  /* 0x00000004ff0a7e24 */ /* 0x000fe4000f8e00ff */
[----:B------:R-:W-:Y:S07]  /*61e0*/  LEPC R20, `(.L_x_115) ;  /* 0x000000001014794e */ /* 0x000fee0000000000 */
[----:B---3-5:R-:W-:Y:S05]  /*61f0*/  CALL.ABS.NOINC R14 ;  /* 0x000000000e007343 */ /* 0x028fea0003c00000 */
.L_x_115:
[----:B------:R-:W1:Y:S01]  /*6200*/  LDCU.64 UR8, c[0x4][0x80] ;  /* 0x01001000ff0877ac */ /* 0x000e620008000a00 */
[----:B------:R-:W2:Y:S01]  /*6210*/  LDC.64 R16, c[0x4][R16] ;  /* 0x0100000010107b82 */ /* 0x000ea20000000a00 */
[----:B------:R-:W-:Y:S02]  /*6220*/  HFMA2 R12, -RZ, RZ, 0, 5.9604644775390625e-08 ;  /* 0x00000001ff0c7431 */ /* 0x000fe400000001ff */
[----:B------:R-:W-:Y:S02]  /*6230*/  IMAD.MOV.U32 R8, RZ, RZ, 0x70 ;  /* 0x00000070ff087424 */ /* 0x000fe400078e00ff */
[----:B------:R-:W-:Y:S01]  /*6240*/  IMAD.MOV.U32 R13, RZ, RZ, RZ ;  /* 0x000000ffff0d7224 */ /* 0x000fe200078e00ff */
[----:B------:R-:W3:Y:S01]  /*6250*/  LDCU.64 UR6, c[0x4][0x88] ;  /* 0x01001100ff0677ac */ /* 0x000ee20008000a00 */
[----:B------:R-:W4:Y:S01]  /*6260*/  LDCU.64 UR4, c[0x4][0x8] ;  /* 0x01000100ff0477ac */ /* 0x000f220008000a00 */
[----:B-1----:R-:W-:Y:S02]  /*6270*/  MOV R4, UR8 ;  /* 0x0000000800047c02 */ /* 0x002fe40008000f00 */
[----:B------:R-:W-:Y:S02]  /*6280*/  MOV R5, UR9 ;  /* 0x0000000900057c02 */ /* 0x000fe40008000f00 */
[----:B---3--:R-:W-:Y:S01]  /*6290*/  MOV R7, UR7 ;  /* 0x0000000700077c02 */ /* 0x008fe20008000f00 */
[----:B------:R-:W-:Y:S01]  /*62a0*/  IMAD.U32 R6, RZ, RZ, UR6 ;  /* 0x00000006ff067e24 */ /* 0x000fe2000f8e00ff */
[----:B----4-:R-:W-:Y:S01]  /*62b0*/  MOV R11, UR5 ;  /* 0x00000005000b7c02 */ /* 0x010fe20008000f00 */
[----:B------:R-:W-:Y:S02]  /*62c0*/  IMAD.U32 R10, RZ, RZ, UR4 ;  /* 0x00000004ff0a7e24 */ /* 0x000fe4000f8e00ff */
[----:B------:R-:W-:Y:S07]  /*62d0*/  LEPC R20, `(.L_x_114) ;  /* 0x000000001014794e */ /* 0x000fee0000000000 */
[----:B--2---:R-:W-:Y:S05]  /*62e0*/  CALL.ABS.NOINC R16 ;  /* 0x0000000010007343 */ /* 0x004fea0003c00000 */
.L_x_114:
[----:B------:R-:W-:Y:S05]  /*62f0*/  BSYNC.RECONVERGENT B6 ;  /* 0x0000000000067941 */ /* 0x000fea0003800200 */
.L_x_113:
[----:B------:R-:W-:Y:S01]  /*6300*/  ISETP.NE.U32.AND P4, PT, R54, RZ, PT ;  /* 0x000000ff3600720c */ /* 0x000fe20003f85070 */
[----:B------:R-:W-:Y:S01]  /*6310*/  UISETP.NE.AND UP2, UPT, UR51, URZ, UPT ;  /* 0x000000ff3300728c */ /* 0x000fe2000bf45270 */
[----:B------:R-:W-:Y:S01]  /*6320*/  ISETP.NE.U32.AND P2, PT, RZ, UR38, PT ;  /* 0x00000026ff007c0c */ /* 0x000fe2000bf45070 */
[----:B------:R-:W-:Y:S01]  /*6330*/  UISETP.NE.U32.AND UP1, UPT, UR44, URZ, UPT ;  /* 0x000000ff2c00728c */ /* 0x000fe2000bf25070 */
[----:B------:R-:W-:Y:S01]  /*6340*/  ISETP.NE.AND.EX P4, PT, R55, RZ, PT, P4 ;  /* 0x000000ff3700720c */ /* 0x000fe20003f85340 */
[----:B------:R-:W-:Y:S01]  /*6350*/  UPLOP3.LUT UP0, UPT, UPT, UPT, UPT, 0x40, 0x4 ;  /* 0x000000000004789c */ /* 0x000fe20003f0e870 */
[----:B------:R-:W-:Y:S01]  /*6360*/  ISETP.NE.AND.EX P2, PT, RZ, UR39, PT, P2 ;  /* 0x00000027ff007c0c */ /* 0x000fe2000bf45320 */
[----:B------:R-:W-:Y:S01]  /*6370*/  UISETP.NE.AND.EX UP1, UPT, UR45, URZ, UPT, UP1 ;  /* 0x000000ff2d00728c */ /* 0x000fe2000bf25310 */
[----:B------:R-:W-:Y:S04]  /*6380*/  PLOP3.LUT P1, PT, PT, PT, UP2, 0x80, 0x8 ;  /* 0x000000000008781c */ /* 0x000fe80003f2f028 */
[----:B------:R-:W-:Y:S06]  /*6390*/  @UP2 UPLOP3.LUT UP0, UPT, UPT, UPT, UP1, 0x80, 0x8 ;  /* 0x000000000008289c */ /* 0x000fec0003f0f010 */
[----:B------:R-:W-:Y:S01]  /*63a0*/  PLOP3.LUT P0, PT, PT, PT, UP0, 0x80, 0x8 ;  /* 0x000000000008781c */ /* 0x000fe20003f0f008 */
[----:B------:R-:W-:Y:S01]  /*63b0*/  @!UPT UIADD3 URZ, UPT, UPT, URZ, URZ, URZ ;  /* 0x000000fffffff290 */ /* 0x000fe2000fffe0ff */
[----:B------:R-:W-:Y:S11]  /*63c0*/  BRA.U !UP1, `(.L_x_116) ;  /* 0x0000000109387547 */ /* 0x000ff6000b800000 */
[----:B------:R-:W-:Y:S01]  /*63d0*/  UISETP.NE.U32.AND UP0, UPT, UR38, URZ, UPT ;  /* 0x000000ff2600728c */ /* 0x000fe2000bf05070 */
[----:B------:R-:W-:Y:S02]  /*63e0*/  HFMA2 R0, -RZ, RZ, 0, 5.9604644775390625e-08 ;  /* 0x00000001ff007431 */ /* 0x000fe400000001ff */
[----:B------:R-:W-:Y:S01]  /*63f0*/  IMAD.MOV.U32 R59, RZ, RZ, 0x1 ;  /* 0x00000001ff3b7424 */ /* 0x000fe200078e00ff */
[----:B------:R-:W-:Y:S06]  /*6400*/  UISETP.NE.AND.EX UP0, UPT, UR39, URZ, UPT, UP0 ;  /* 0x000000ff2700728c */ /* 0x000fec000bf05300 */
[----:B------:R-:W-:Y:S05]  /*6410*/  PLOP3.LUT P3, PT, PT, PT, UP0, 0x80, 0x8 ;  /* 0x000000000008781c */ /* 0x000fea0003f6f008 */
[----:B------:R-:W1:Y:S01]  /*6420*/  @UP0 LDCU.64 UR6, c[0x0][0x888] ;  /* 0x00011100ff0607ac */ /* 0x000e620008000a00 */
[----:B------:R-:W-:Y:S07]  /*6430*/  @UP0 UIMAD UR4, UR36, UR44, URZ ;  /* 0x0000002c240402a4 */ /* 0x000fee000f8e02ff */
[----:B------:R-:W-:Y:S01]  /*6440*/  @!P3 PRMT R59, R0, 0x7610, R59 ;  /* 0x00007610003bb816 */ /* 0x000fe2000000003b */
[----:B-1----:R-:W-:Y:S03]  /*6450*/  @UP0 UIMAD.WIDE UR6, UR4, 0x4, UR6 ;  /* 0x00000004040608a5 */ /* 0x002fe6000f8e0206 */
[----:B------:R-:W1:Y:S03]  /*6460*/  @!UP0 LDCU UR4, c[0x0][0x880] ;  /* 0x00011000ff0487ac */ /* 0x000e660008000800 */
[----:B------:R-:W-:Y:S01]  /*6470*/  IMAD.U32 R4, RZ, RZ, UR6 ;  /* 0x00000006ff047e24 */ /* 0x000fe2000f8e00ff */
[----:B------:R-:W-:Y:S05]  /*6480*/  MOV R5, UR7 ;  /* 0x0000000700057c02 */ /* 0x000fea0008000f00 */
[----:B-----5:R2:W5:Y:S02]  /*6490*/  @P3 LDG.E R35, desc[UR46][R4.64] ;  /* 0x0000002e04233981 */ /* 0x020564000c1e1900 */
[----:B-12---:R-:W-:Y:S02]  /*64a0*/  @!P3 IMAD.U32 R35, RZ, RZ, UR4 ;  /* 0x00000004ff23be24 */ /* 0x006fe4000f8e00ff */
.L_x_116:
[----:B------:R-:W-:Y:S05]  /*64b0*/  @!P4 BRA `(.L_x_117) ;  /* 0x000000000020c947 */ /* 0x000fea0003800000 */
[----:B------:R-:W-:Y:S04]  /*64c0*/  ISETP.NE.U32.AND P3, PT, R52, RZ, PT ;  /* 0x000000ff3400720c */ /* 0x000fe80003f65070 */
[----:B------:R-:W-:Y:S11]  /*64d0*/  ISETP.NE.AND.EX P3, PT, R53, RZ, PT, P3 ;  /* 0x000000ff3500720c */ /* 0x000ff60003f65330 */
[----:B------:R-:W-:Y:S02]  /*64e0*/  @!UPT UIADD3 URZ, UPT, UPT, URZ, URZ, URZ ;  /* 0x000000fffffff290 */ /* 0x000fe4000fffe0ff */
[----:B------:R-:W1:Y:S01]  /*64f0*/  @P3 LDC.64 R4, c[0x0][0x8a8] ;  /* 0x00022a00ff043b82 */ /* 0x000e620000000a00 */
[----:B------:R-:W-:Y:S04]  /*6500*/  @P3 IMAD R0, R54, UR36, RZ ;  /* 0x0000002436003c24 */ /* 0x000fe8000f8e02ff */
[----:B-1----:R-:W-:Y:S05]  /*6510*/  @P3 IMAD.WIDE R4, R0, 0x4, R4 ;  /* 0x0000000400043825 */ /* 0x002fea00078e0204 */
[----:B-----5:R1:W5:Y:S02]  /*6520*/  @P3 LDG.E R30, desc[UR46][R4.64] ;  /* 0x0000002e041e3981 */ /* 0x020364000c1e1900 */
[----:B-1----:R-:W2:Y:S02]  /*6530*/  @!P3 LDC R30, c[0x0][0x8a0] ;  /* 0x00022800ff1ebb82 */ /* 0x002ea40000000800 */
.L_x_117:
[----:B-----5:R-:W-:Y:S01]  /*6540*/  FSETP.NEU.AND P3, PT, R35, RZ, PT ;  /* 0x000000ff2300720b */ /* 0x020fe20003f6d000 */
[----:B------:R-:W-:Y:S01]  /*6550*/  IMAD.SHL.U32 R81, R64, 0x2, RZ ;  /* 0x0000000240517824 */ /* 0x000fe200078e00ff */
[----:B------:R-:W-:Y:S01]  /*6560*/  SEL R5, RZ, 0xffffffff, P2 ;  /* 0xffffffffff057807 */ /* 0x000fe20001000000 */
[----:B------:R-:W-:Y:S01]  /*6570*/  BSSY B1, `(.L_x_118) ;  /* 0x0000034000017945 */ /* 0x000fe20003800000 */
[----:B------:R-:W-:Y:S01]  /*6580*/  @P1 LOP3.LUT P2, RZ, R59, 0xff, RZ, 0xc0, !PT ;  /* 0x000000ff3bff1812 */ /* 0x000fe2000784c0ff */
[----:B------:R-:W-:Y:S01]  /*6590*/  IMAD.MOV.U32 R39, RZ, RZ, 0x1 ;  /* 0x00000001ff277424 */ /* 0x000fe200078e00ff */
[----:B------:R-:W-:Y:S01]  /*65a0*/  @P1 SEL R0, RZ, 0xffffffff, P3 ;  /* 0xffffffffff001807 */ /* 0x000fe20001800000 */
[----:B------:R-:W-:Y:S01]  /*65b0*/  IMAD R32, R33, 0x30, R2 ;  /* 0x0000003021207824 */ /* 0x000fe200078e0202 */
[----:B------:R-:W-:Y:S01]  /*65c0*/  LOP3.LUT R71, R71, 0x1, RZ, 0x3c, !PT ;  /* 0x0000000147477812 */ /* 0x000fe200078e3cff */
[----:B------:R-:W-:Y:S01]  /*65d0*/  IMAD.MOV.U32 R38, RZ, RZ, RZ ;  /* 0x000000ffff267224 */ /* 0x000fe200078e00ff */
[----:B------:R-:W-:Y:S02]  /*65e0*/  @P0 SEL R0, R5, R0, !P2 ;  /* 0x0000000005000207 */ /* 0x000fe40005000000 */
[----:B------:R-:W-:Y:S02]  /*65f0*/  CS2R R50, SRZ ;  /* 0x0000000000327805 */ /* 0x000fe4000001ff00 */
[----:B------:R-:W-:Y:S02]  /*6600*/  LEA R74, R33, UR48, 0x3 ;  /* 0x00000030214a7c11 */ /* 0x000fe4000f8e18ff */
[----:B------:R-:W-:Y:S02]  /*6610*/  CS2R R48, SRZ ;  /* 0x0000000000307805 */ /* 0x000fe4000001ff00 */
[----:B------:R-:W-:Y:S02]  /*6620*/  @P1 LOP3.LUT R0, R0, 0x1, RZ, 0xc0, !PT ;  /* 0x0000000100001812 */ /* 0x000fe400078ec0ff */
[----:B------:R-:W-:Y:S02]  /*6630*/  CS2R R42, SRZ ;  /* 0x00000000002a7805 */ /* 0x000fe4000001ff00 */
[----:B------:R-:W-:Y:S02]  /*6640*/  SHF.L.U32 R3, R70, 0x1f, RZ ;  /* 0x0000001f46037819 */ /* 0x000fe400000006ff */
[----:B------:R-:W-:Y:S02]  /*6650*/  CS2R R40, SRZ ;  /* 0x0000000000287805 */ /* 0x000fe4000001ff00 */
[----:B------:R-:W-:Y:S01]  /*6660*/  ISETP.NE.U32.OR P5, PT, R0, 0x1, !P1 ;  /* 0x000000010000780c */ /* 0x000fe20004fa5470 */
[----:B------:R-:W-:Y:S01]  /*6670*/  VIADD R86, R81, UR48 ;  /* 0x0000003051567c36 */ /* 0x000fe20008000000 */
[----:B------:R-:W-:Y:S02]  /*6680*/  PLOP3.LUT P2, PT, PT, PT, UP1, 0x80, 0x8 ;  /* 0x000000000008781c */ /* 0x000fe40003f4f018 */
[----:B------:R-:W-:Y:S02]  /*6690*/  SEL R0, RZ, 0xffffffff, P3 ;  /* 0xffffffffff007807 */ /* 0x000fe40001800000 */
[----:B------:R-:W-:Y:S02]  /*66a0*/  LOP3.LUT P3, R75, R59, 0xff, RZ, 0xc0, !PT ;  /* 0x000000ff3b4b7812 */ /* 0x000fe4000786c0ff */
[----:B------:R-:W-:Y:S05]  /*66b0*/  P2R R82, PR, RZ, 0x20 ;  /* 0x00000020ff527803 */ /* 0x000fea0000000000 */
[----:B------:R-:W-:Y:S02]  /*66c0*/  @P5 SHF.L.U32 R4, R71, 0x1f, RZ ;  /* 0x0000001f47045819 */ /* 0x000fe400000006ff */
[----:B------:R-:W-:Y:S02]  /*66d0*/  @P2 SEL R0, R5, R0, !P3 ;  /* 0x0000000005002207 */ /* 0x000fe40005800000 */
[----:B------:R-:W1:Y:S02]  /*66e0*/  @P5 SYNCS.PHASECHK.TRANS64.TRYWAIT P1, [UR48+0xf0], R4 ;  /* 0x0000f004ff0055a7 */ /* 0x000e640008021130 */
[----:B------:R-:W-:Y:S04]  /*66f0*/  LOP3.LUT R0, R0, 0x1, RZ, 0xc0, !PT ;  /* 0x0000000100007812 */ /* 0x000fe800078ec0ff */
[----:B------:R-:W-:Y:S04]  /*6700*/  ISETP.NE.U32.AND P4, PT, R0, 0x1, PT ;  /* 0x000000010000780c */ /* 0x000fe80003f85070 */
[----:B------:R-:W-:Y:S01]  /*6710*/  P2R R84, PR, RZ, 0x10 ;  /* 0x00000010ff547803 */ /* 0x000fe20000000000 */
[----:B------:R3:W4:Y:S01]  /*6720*/  SYNCS.PHASECHK.TRANS64.TRYWAIT P0, [R74+URZ+0x150], R3 ;  /* 0x000150034a0075a7 */ /* 0x00072200080011ff */
[----:B-1----:R-:W-:Y:S01]  /*6730*/  @P5 SEL R39, RZ, 0x1, !P1 ;  /* 0x00000001ff275807 */ /* 0x002fe20004800000 */
[----:B---3--:R-:W-:Y:S06]  /*6740*/  @!P5 BRA `(.L_x_119) ;  /* 0x000000000058d947 */ /* 0x008fec0003800000 */
[C---:B------:R-:W-:Y:S01]  /*6750*/  VIADD R0, R86.reuse, 0x200 ;  /* 0x0000020056007836 */ /* 0x040fe20000000000 */
[----:B------:R-:W-:Y:S01]  /*6760*/  LOP3.LUT P5, RZ, R65, 0x40, RZ, 0xc0, !PT ;  /* 0x0000004041ff7812 */ /* 0x000fe200078ac0ff */
[----:B------:R-:W-:Y:S01]  /*6770*/  BSSY B0, `(.L_x_120) ;  /* 0x000000e000007945 */ /* 0x000fe20003800000 */
[----:B------:R-:W-:Y:S01]  /*6780*/  ISETP.NE.AND P2, PT, R39, RZ, PT ;  /* 0x000000ff2700720c */ /* 0x000fe20003f45270 */
[----:B------:R-:W-:Y:S01]  /*6790*/  @P4 VIADD R4, R86, 0x210 ;  /* 0x0000021056044836 */ /* 0x000fe20000000000 */
[----:B------:R-:W-:Y:S01]  /*67a0*/  PLOP3.LUT P1, PT, PT, PT, PT, 0x8, 0x80 ;  /* 0x000000000080781c */ /* 0x000fe20003f2e170 */
[----:B------:R-:W-:Y:S01]  /*67b0*/  IMAD.MOV.U32 R51, RZ, RZ, RZ ;  /* 0x000000ffff337224 */ /* 0x000fe200078e00ff */
[----:B------:R-:W-:Y:S02]  /*67c0*/  @P4 PLOP3.LUT P1, PT, P5, PT, PT, 0x80, 0x8 ;  /* 0x000000000008481c */ /* 0x000fe40002f2f070 */
[----:B------:R-:W-:Y:S02]  /*67d0*/  CS2R R48, SRZ ;  /* 0x0000000000307805 */ /* 0x000fe4000001ff00 */
[----:B------:R-:W-:Y:S02]  /*67e0*/  CS2R R42, SRZ ;  /* 0x00000000002a7805 */ /* 0x000fe4000001ff00 */
[----:B------:R-:W-:Y:S07]  /*67f0*/  CS2R R40, SRZ ;  /* 0x0000000000287805 */ /* 0x000fee000001ff00 */
[----:B------:R-:W-:Y:S01]  /*6800*/  @P1 VIADD R4, R0, 0xfffffff0 ;  /* 0xfffffff000041836 */ /* 0x000fe20000000000 */
[----:B------:R-:W-:Y:S06]  /*6810*/  @P2 BRA `(.L_x_121) ;  /* 0x00000000000c2947 */ /* 0x000fec0003800000 */
[----:B------:R-:W-:Y:S04]  /*6820*/  SHF.L.U32 R5, R71, 0x1f, RZ ;  /* 0x0000001f47057819 */ /* 0x000fe800000006ff */
[----:B------:R-:W1:Y:S02]  /*6830*/  SYNCS.PHASECHK.TRANS64.TRYWAIT P1, [UR48+0xf0], R5 ;  /* 0x0000f005ff0075a7 */ /* 0x000e640008021130 */
[----:B-1----:R-:W-:Y:S05]  /*6840*/  @!P1 BRA `(.L_x_122) ;  /* 0x0000002800ec9947 */ /* 0x002fea0003800000 */
.L_x_121:
[----:B------:R-:W-:Y:S05]  /*6850*/  BSYNC B0 ;  /* 0x0000000000007941 */ /* 0x000fea0003800000 */
.L_x_120:
[----:B------:R-:W-:Y:S01]  /*6860*/  ISETP.NE.AND P1, PT, R84, RZ, PT ;  /* 0x000000ff5400720c */ /* 0x000fe20003f25270 */
[----:B------:R-:W-:Y:S11]  /*6870*/  HFMA2 R38, -RZ, RZ, 0, 5.9604644775390625e-08 ;  /* 0x00000001ff267431 */ /* 0x000ff600000001ff */
[----:B------:R-:W-:Y:S01]  /*6880*/  @!UPT UIADD3 URZ, UPT, UPT, URZ, URZ, URZ ;  /* 0x000000fffffff290 */ /* 0x000fe2000fffe0ff */
[----:B------:R3:W1:Y:S04]  /*6890*/  @P1 LDS.128 R48, [R4] ;  /* 0x0000000004301984 */ /* 0x0006680000000c00 */
[----:B------:R3:W1:Y:S02]  /*68a0*/  @P1 LDS.128 R40, [R81+UR48+0x200] ;  /* 0x0002003051281984 */ /* 0x0006640008000c00 */
.L_x_119:
[----:B------:R-:W-:Y:S05]  /*68b0*/  BSYNC B1 ;  /* 0x0000000000017941 */ /* 0x000fea0003800000 */
.L_x_118:
[----:B-1----:R-:W-:Y:S04]  /*68c0*/  SHF.R.U32.HI R5, RZ, 0x15, R32 ;  /* 0x00000015ff057819 */ /* 0x002fe80000011620 */
[----:B------:R-:W-:Y:S01]  /*68d0*/  LOP3.LUT P1, RZ, R5, 0x3, R66, 0x48, !PT ;  /* 0x0000000305ff7812 */ /* 0x000fe20007824842 */
[----:B------:R-:W-:Y:S01]  /*68e0*/  @!UPT UIADD3 URZ, UPT, UPT, URZ, URZ, URZ ;  /* 0x000000fffffff290 */ /* 0x000fe2000fffe0ff */
[----:B----4-:R-:W-:Y:S11]  /*68f0*/  @P0 BRA `(.L_x_123) ;  /* 0x0000000000080947 */ /* 0x010ff60003800000 */
[----:B------:R-:W1:Y:S02]  /*6900*/  SYNCS.PHASECHK.TRANS64.TRYWAIT P0, [R74+URZ+0x150], R3 ;  /* 0x000150034a0075a7 */ /* 0x000e6400080011ff */
[----:B-1----:R-:W-:Y:S05]  /*6910*/  @!P0 BRA `(.L_x_124) ;  /* 0x0000002800d08947 */ /* 0x002fea0003800000 */
.L_x_123:
[----:B------:R-:W-:Y:S05]  /*6920*/  @!P1 BRA `(.L_x_125) ;  /* 0x0000000000409947 */ /* 0x000fea0003800000 */
[----:B------:R-:W4:Y:S01]  /*6930*/  LDCU.64 UR8, c[0x4][0x70] ;  /* 0x01000e00ff0877ac */ /* 0x000f220008000a00 */
[----:B------:R-:W-:Y:S01]  /*6940*/  MOV R15, 0x0 ;  /* 0x00000000000f7802 */ /* 0x000fe20000000f00 */
[----:B------:R-:W-:Y:S02]  /*6950*/  HFMA2 R12, -RZ, RZ, 0, 5.9604644775390625e-08 ;  /* 0x00000001ff0c7431 */ /* 0x000fe400000001ff */
[----:B------:R-:W-:Y:S02]  /*6960*/  IMAD.MOV.U32 R8, RZ, RZ, 0x192 ;  /* 0x00000192ff087424 */ /* 0x000fe400078e00ff */
[----:B------:R-:W-:Y:S01]  /*6970*/  IMAD.MOV.U32 R13, RZ, RZ, RZ ;  /* 0x000000ffff0d7224 */ /* 0x000fe200078e00ff */
[----:B------:R-:W5:Y:S01]  /*6980*/  LDCU.64 UR6, c[0x4][0x78] ;  /* 0x01000f00ff0677ac */ /* 0x000f620008000a00 */
[----:B------:R-:W1:Y:S01]  /*6990*/  LDC.64 R14, c[0x4][R15] ;  /* 0x010000000f0e7b82 */ /* 0x000e620000000a00 */
[----:B------:R-:W2:Y:S01]  /*69a0*/  LDCU.64 UR4, c[0x4][0x10] ;  /* 0x01000200ff0477ac */ /* 0x000ea20008000a00 */
[----:B----4-:R-:W-:Y:S01]  /*69b0*/  MOV R5, UR9 ;  /* 0x0000000900057c02 */ /* 0x010fe20008000f00 */
[----:B---3--:R-:W-:Y:S01]  /*69c0*/  IMAD.U32 R4, RZ, RZ, UR8 ;  /* 0x00000008ff047e24 */ /* 0x008fe2000f8e00ff */
[----:B-----5:R-:W-:Y:S01]  /*69d0*/  MOV R7, UR7 ;  /* 0x0000000700077c02 */ /* 0x020fe20008000f00 */
[----:B------:R-:W-:Y:S01]  /*69e0*/  IMAD.U32 R6, RZ, RZ, UR6 ;  /* 0x00000006ff067e24 */ /* 0x000fe2000f8e00ff */
[----:B--2---:R-:W-:Y:S01]  /*69f0*/  MOV R11, UR5 ;  /* 0x00000005000b7c02 */ /* 0x004fe20008000f00 */
[----:B------:R-:W-:Y:S02]  /*6a00*/  IMAD.U32 R10, RZ, RZ, UR4 ;  /* 0x00000004ff0a7e24 */ /* 0x000fe4000f8e00ff */
[----:B------:R-:W-:Y:S07]  /*6a10*/  LEPC R20, `(.L_x_125) ;  /* 0x000000001014794e */ /* 0x000fee0000000000 */
[----:B-1----:R-:W-:Y:S05]  /*6a20*/  CALL.ABS.NOINC R14 ;  /* 0x000000000e007343 */ /* 0x002fea0003c00000 */
.L_x_125:
[----:B------:R-:W-:Y:S05]  /*6a30*/  WARPSYNC.ALL ;  /* 0x0000000000007948 */ /* 0x000fea0003800000 */
[----:B------:R-:W-:Y:S01]  /*6a40*/  R2UR UR4, R32 ;  /* 0x00000000200472ca */ /* 0x000fe200000e0000 */
[--C-:B------:R-:W-:Y:S01]  /*6a50*/  HADD2.F32 R20, -RZ, R40.reuse.H0_H0 ;  /* 0x20000028ff147230 */ /* 0x100fe20000004100 */
[----:B------:R-:W-:Y:S01]  /*6a60*/  MOV R85, 0x10 ;  /* 0x0000001000557802 */ /* 0x000fe20000000f00 */
[----:B------:R-:W-:Y:S01]  /*6a70*/  HADD2.F32 R34, -RZ, R40.H1_H1 ;  /* 0x30000028ff227230 */ /* 0x000fe20000004100 */
[----:B------:R-:W-:Y:S01]  /*6a80*/  LOP3.LUT P6, RZ, R65, 0x40, RZ, 0xc0, !PT ;  /* 0x0000004041ff7812 */ /* 0x000fe200078cc0ff */
[----:B------:R-:W-:Y:S01]  /*6a90*/  HADD2.F32 R36, -RZ, R41.H1_H1 ;  /* 0x30000029ff247230 */ /* 0x000fe20000004100 */
[----:B------:R-:W-:Y:S01]  /*6aa0*/  ISETP.NE.AND P0, PT, R72, RZ, PT ;  /* 0x000000ff4800720c */ /* 0x000fe20003f05270 */
[--C-:B------:R-:W-:Y:S01]  /*6ab0*/  HADD2.F32 R21, -RZ, R42.reuse.H0_H0 ;  /* 0x2000002aff157230 */ /* 0x100fe20000004100 */
[----:B------:R-:W-:Y:S01]  /*6ac0*/  SEL R85, R85, 0xfffffff0, !P6 ;  /* 0xfffffff055557807 */ /* 0x000fe20007000000 */
[----:B------:R-:W-:Y:S01]  /*6ad0*/  HADD2.F32 R37, -RZ, R43.H0_H0 ;  /* 0x2000002bff257230 */ /* 0x000fe20000004100 */
[----:B------:R-:W-:Y:S02]  /*6ae0*/  BSSY.RECONVERGENT B0, `(.L_x_126) ;  /* 0x000004e000007945 */ /* 0x000fe40003800200 */
[----:B------:R-:W-:Y:S01]  /*6af0*/  IADD3 R83, PT, PT, R86, R85, RZ ;  /* 0x0000005556537210 */ /* 0x000fe20007ffe0ff */
[----:B---3--:R-:W2:Y:S02]  /*6b00*/  LDTM.x16 R4, tmem[UR4] ;  /* 0x00000004000479ee */ /* 0x008ea40008240000 */
[C---:B--2---:R-:W-:Y:S01]  /*6b10*/  FMUL R0, R30.reuse, R4 ;  /* 0x000000041e007220 */ /* 0x044fe20000400000 */
[C---:B-1----:R-:W-:Y:S01]  /*6b20*/  FMUL R3, R30.reuse, R5 ;  /* 0x000000051e037220 */ /* 0x042fe20000400000 */
[C---:B------:R-:W-:Y:S01]  /*6b30*/  FMUL R6, R30.reuse, R6 ;  /* 0x000000061e067220 */ /* 0x040fe20000400000 */
[C---:B------:R-:W-:Y:S01]  /*6b40*/  FMUL R7, R30.reuse, R7 ;  /* 0x000000071e077220 */ /* 0x040fe20000400000 */
[C---:B------:R-:W-:Y:S01]  /*6b50*/  FFMA R0, R35.reuse, R20, R0 ;  /* 0x0000001423007223 */ /* 0x040fe20000000000 */
[----:B------:R-:W-:Y:S02]  /*6b60*/  HADD2.F32 R20, -RZ, R41.H0_H0 ;  /* 0x20000029ff147230 */ /* 0x000fe40000004100 */
[C---:B------:R-:W-:Y:S01]  /*6b70*/  FFMA R3, R35.reuse, R34, R3 ;  /* 0x0000002223037223 */ /* 0x040fe20000000003 */
[C---:B------:R-:W-:Y:S01]  /*6b80*/  FMUL R4, R30.reuse, R8 ;  /* 0x000000081e047220 */ /* 0x040fe20000400000 */
[C---:B------:R-:W-:Y:S01]  /*6b90*/  FMUL R5, R30.reuse, R9 ;  /* 0x000000091e057220 */ /* 0x040fe20000400000 */
[C---:B------:R-:W-:Y:S01]  /*6ba0*/  FMUL R10, R30.reuse, R10 ;  /* 0x0000000a1e0a7220 */ /* 0x040fe20000400000 */
[C---:B------:R-:W-:Y:S01]  /*6bb0*/  FFMA R6, R35.reuse, R20, R6 ;  /* 0x0000001423067223 */ /* 0x040fe20000000006 */
[----:B------:R-:W-:Y:S02]  /*6bc0*/  HADD2.F32 R20, -RZ, R42.H1_H1 ;  /* 0x3000002aff147230 */ /* 0x000fe40000004100 */
[C---:B------:R-:W-:Y:S01]  /*6bd0*/  FFMA R7, R35.reuse, R36, R7 ;  /* 0x0000002423077223 */ /* 0x040fe20000000007 */
[----:B------:R-:W-:Y:S02]  /*6be0*/  HADD2.F32 R34, -RZ, R43.H1_H1 ;  /* 0x3000002bff227230 */ /* 0x000fe40000004100 */
[C---:B------:R-:W-:Y:S01]  /*6bf0*/  FMUL R11, R30.reuse, R11 ;  /* 0x0000000b1e0b7220 */ /* 0x040fe20000400000 */
[C---:B------:R-:W-:Y:S01]  /*6c00*/  FFMA R4, R35.reuse, R21, R4 ;  /* 0x0000001523047223 */ /* 0x040fe20000000004 */
[C---:B------:R-:W-:Y:S01]  /*6c10*/  FFMA R5, R35.reuse, R20, R5 ;  /* 0x0000001423057223 */ /* 0x040fe20000000005 */
[C---:B------:R-:W-:Y:S01]  /*6c20*/  FFMA R10, R35.reuse, R37, R10 ;  /* 0x00000025230a7223 */ /* 0x040fe2000000000a */
[--C-:B------:R-:W-:Y:S02]  /*6c30*/  HADD2.F32 R20, -RZ, R48.reuse.H0_H0 ;  /* 0x20000030ff147230 */ /* 0x100fe40000004100 */
[C---:B------:R-:W-:Y:S01]  /*6c40*/  FFMA R11, R35.reuse, R34, R11 ;  /* 0x00000022230b7223 */ /* 0x040fe2000000000b */
[C---:B------:R-:W-:Y:S01]  /*6c50*/  FMUL R8, R30.reuse, R12 ;  /* 0x0000000c1e087220 */ /* 0x040fe20000400000 */
[----:B------:R-:W-:Y:S02]  /*6c60*/  HADD2.F32 R34, -RZ, R48.H1_H1 ;  /* 0x30000030ff227230 */ /* 0x000fe40000004100 */
[C---:B------:R-:W-:Y:S01]  /*6c70*/  FMUL R9, R30.reuse, R13 ;  /* 0x0000000d1e097220 */ /* 0x040fe20000400000 */
[--C-:B------:R-:W-:Y:S02]  /*6c80*/  HADD2.F32 R21, -RZ, R49.reuse.H0_H0 ;  /* 0x20000031ff157230 */ /* 0x100fe40000004100 */
[C---:B------:R-:W-:Y:S01]  /*6c90*/  FMUL R14, R30.reuse, R14 ;  /* 0x0000000e1e0e7220 */ /* 0x040fe20000400000 */
[C---:B------:R-:W-:Y:S01]  /*6ca0*/  FFMA R8, R35.reuse, R20, R8 ;  /* 0x0000001423087223 */ /* 0x040fe20000000008 */
[----:B------:R-:W-:Y:S02]  /*6cb0*/  HADD2.F32 R20, -RZ, R49.H1_H1 ;  /* 0x30000031ff147230 */ /* 0x000fe40000004100 */
[C---:B------:R-:W-:Y:S01]  /*6cc0*/  FFMA R9, R35.reuse, R34, R9 ;  /* 0x0000002223097223 */ /* 0x040fe20000000009 */
[C---:B------:R-:W-:Y:S01]  /*6cd0*/  FMUL R15, R30.reuse, R15 ;  /* 0x0000000f1e0f7220 */ /* 0x040fe20000400000 */
[C---:B------:R-:W-:Y:S01]  /*6ce0*/  FFMA R14, R35.reuse, R21, R14 ;  /* 0x00000015230e7223 */ /* 0x040fe2000000000e */
[--C-:B------:R-:W-:Y:S02]  /*6cf0*/  HADD2.F32 R21, -RZ, R50.reuse.H0_H0 ;  /* 0x20000032ff157230 */ /* 0x100fe40000004100 */
[C---:B------:R-:W-:Y:S01]  /*6d00*/  FMUL R12, R30.reuse, R16 ;  /* 0x000000101e0c7220 */ /* 0x040fe20000400000 */
[----:B------:R-:W-:Y:S02]  /*6d10*/  HADD2.F32 R34, -RZ, R50.H1_H1 ;  /* 0x30000032ff227230 */ /* 0x000fe40000004100 */
[----:B------:R-:W-:Y:S01]  /*6d20*/  FFMA R15, R35, R20, R15 ;  /* 0x00000014230f7223 */ /* 0x000fe2000000000f */
[C---:B------:R-:W-:Y:S01]  /*6d30*/  FMUL R13, R30.reuse, R17 ;  /* 0x000000111e0d7220 */ /* 0x040fe20000400000 */
[--C-:B------:R-:W-:Y:S02]  /*6d40*/  HADD2.F32 R37, -RZ, R51.reuse.H0_H0 ;  /* 0x20000033ff257230 */ /* 0x100fe40000004100 */
[C---:B------:R-:W-:Y:S01]  /*6d50*/  FMUL R18, R30.reuse, R18 ;  /* 0x000000121e127220 */ /* 0x040fe20000400000 */
[----:B------:R-:W-:Y:S02]  /*6d60*/  HADD2.F32 R20, -RZ, R51.H1_H1 ;  /* 0x30000033ff147230 */ /* 0x000fe40000004100 */
[----:B------:R-:W-:Y:S01]  /*6d70*/  FMUL R19, R30, R19 ;  /* 0x000000131e137220 */ /* 0x000fe20000400000 */
[----:B------:R-:W-:Y:S01]  /*6d80*/  F2FP.F16.F32.PACK_AB R44, R3, R0 ;  /* 0x00000000032c723e */ /* 0x000fe200000000ff */
[----:B------:R-:W-:Y:S01]  /*6d90*/  FFMA R12, R35, R21, R12 ;  /* 0x00000015230c7223 */ /* 0x000fe2000000000c */
[----:B------:R-:W-:Y:S01]  /*6da0*/  F2FP.F16.F32.PACK_AB R45, R7, R6 ;  /* 0x00000006072d723e */ /* 0x000fe200000000ff */
[----:B------:R-:W-:Y:S01]  /*6db0*/  FFMA R13, R35, R34, R13 ;  /* 0x00000022230d7223 */ /* 0x000fe2000000000d */
[----:B------:R-:W-:Y:S01]  /*6dc0*/  F2FP.F16.F32.PACK_AB R46, R5, R4 ;  /* 0x00000004052e723e */ /* 0x000fe200000000ff */
[----:B------:R-:W-:Y:S01]  /*6dd0*/  FFMA R18, R35, R37, R18 ;  /* 0x0000002523127223 */ /* 0x000fe20000000012 */
[----:B------:R-:W-:Y:S01]  /*6de0*/  F2FP.F16.F32.PACK_AB R47, R11, R10 ;  /* 0x0000000a0b2f723e */ /* 0x000fe200000000ff */
[----:B------:R-:W-:Y:S01]  /*6df0*/  FFMA R19, R35, R20, R19 ;  /* 0x0000001423137223 */ /* 0x000fe20000000013 */
[----:B------:R-:W-:Y:S02]  /*6e00*/  F2FP.F16.F32.PACK_AB R76, R9, R8 ;  /* 0x00000008094c723e */ /* 0x000fe400000000ff */
[----:B------:R-:W-:Y:S01]  /*6e10*/  F2FP.F16.F32.PACK_AB R77, R15, R14 ;  /* 0x0000000e0f4d723e */ /* 0x000fe200000000ff */
[----:B------:R1:W-:Y:S01]  /*6e20*/  STS.128 [R81+UR48+0x200], R44 ;  /* 0x0002002c51007988 */ /* 0x0003e20008000c30 */
[----:B------:R-:W-:Y:S02]  /*6e30*/  F2FP.F16.F32.PACK_AB R78, R13, R12 ;  /* 0x0000000c0d4e723e */ /* 0x000fe400000000ff */
[----:B------:R-:W-:Y:S05]  /*6e40*/  F2FP.F16.F32.PACK_AB R79, R19, R18 ;  /* 0x00000012134f723e */ /* 0x000fea00000000ff */
[----:B------:R1:W-:Y:S01]  /*6e50*/  STS.128 [R83+0x200], R76 ;  /* 0x0002004c53007388 */ /* 0x0003e20000000c00 */
[----:B------:R-:W-:Y:S01]  /*6e60*/  @!PT LDS RZ, [RZ] ;  /* 0x00000000fffff984 */ /* 0x000fe20000000800 */
[----:B------:R-:W-:Y:S01]  /*6e70*/  @!PT LDS RZ, [RZ] ;  /* 0x00000000fffff984 */ /* 0x000fe20000000800 */
[----:B------:R-:W-:Y:S01]  /*6e80*/  @!PT LDS RZ, [RZ] ;  /* 0x00000000fffff984 */ /* 0x000fe20000000800 */
[----:B------:R-:W-:Y:S01]  /*6e90*/  @!PT LDS RZ, [RZ] ;  /* 0x00000000fffff984 */ /* 0x000fe20000000800 */
[----:B------:R2:W-:Y:S07]  /*6ea0*/  MEMBAR.ALL.CTA ;  /* 0x0000000000007992 */ /* 0x0005ee0000008000 */
[----:B--2---:R-:W2:Y:S02]  /*6eb0*/  FENCE.VIEW.ASYNC.S ;  /* 0x00000000000073c6 */ /* 0x004ea40000000000 */
[----:B--2---:R-:W-:Y:S06]  /*6ec0*/  BAR.SYNC.DEFER_BLOCKING 0x1, 0x80 ;  /* 0x0042000000007b1d */ /* 0x004fec0000010000 */
[----:B------:R-:W-:Y:S05]  /*6ed0*/  @P0 BRA `(.L_x_127) ;  /* 0x0000000000380947 */ /* 0x000fea0003800000 */
[----:B------:R-:W-:Y:S02]  /*6ee0*/  UIADD3 UR4, UPT, UPT, UR48, 0x200, URZ ;  /* 0x0000020030047890 */ /* 0x000fe4000fffe0ff */
[----:B------:R-:W-:Y:S01]  /*6ef0*/  UIADD3 UR8, UP0, UPT, UR52, 0x680, URZ ;  /* 0x0000068034087890 */ /* 0x000fe2000ff1e0ff */
[----:B------:R-:W-:Y:S01]  /*6f00*/  UMOV UR43, UR36 ;  /* 0x00000024002b7c82 */ /* 0x000fe20008000000 */
[----:B------:R-:W-:Y:S02]  /*6f10*/  UIADD3 UR5, UPT, UPT, UR41, 0x30, URZ ;  /* 0x0000003029057890 */ /* 0x000fe4000fffe0ff */
[----:B------:R-:W-:Y:S01]  /*6f20*/  MOV R67, UR4 ;  /* 0x0000000400437c02 */ /* 0x000fe20008000f00 */
[----:B------:R-:W-:Y:S02]  /*6f30*/  UIADD3.X UR9, UPT, UPT, URZ, UR53, URZ, UP0, !UPT ;  /* 0x00000035ff097290 */ /* 0x000fe400087fe4ff */
[----:B------:R-:W-:Y:S01]  /*6f40*/  UIADD3 UR4, UPT, UPT, UR48, 0xa00, URZ ;  /* 0x00000a0030047890 */ /* 0x000fe2000fffe0ff */
[----:B------:R-:W-:Y:S01]  /*6f50*/  R2UR UR40, R67 ;  /* 0x00000000432872ca */ /* 0x000fe200000e0000 */
[----:B------:R-:W-:Y:S01]  /*6f60*/  UMOV UR6, UR42 ;  /* 0x0000002a00067c82 */ /* 0x000fe20008000000 */
[----:B------:R-:W-:Y:S11]  /*6f70*/  UMOV UR7, UR36 ;  /* 0x0000002400077c82 */ /* 0x000ff60008000000 */
[----:B------:R2:W-:Y:S01]  /*6f80*/  UTMASTG.3D [UR40], [UR8] ;  /* 0x00000028080073b5 */ /* 0x0005e20008010000 */
[----:B------:R2:W-:Y:S01]  /*6f90*/  UTMASTG.3D [UR4], [UR8] ;  /* 0x00000004080073b5 */ /* 0x0005e20008010000 */
[----:B------:R0:W-:Y:S01]  /*6fa0*/  UTMACMDFLUSH ;  /* 0x00000000000079b7 */ /* 0x0001e20000000000 */
[----:B--2---:R-:W-:Y:S04]  /*6fb0*/  DEPBAR.LE SB0, 0x1 ;  /* 0x000080400000791a */ /* 0x004fe80000000000 */
.L_x_127:
[----:B------:R-:W-:Y:S05]  /*6fc0*/  BSYNC.RECONVERGENT B0 ;  /* 0x0000000000007941 */ /* 0x000fea0003800200 */
.L_x_126:
[----:B------:R-:W-:Y:S01]  /*6fd0*/  BAR.SYNC.DEFER_BLOCKING 0x1, 0x80 ;  /* 0x0042000000007b1d */ /* 0x000fe20000010000 */
[----:B------:R-:W-:Y:S01]  /*6fe0*/  ISETP.NE.AND P1, PT, R82, RZ, PT ;  /* 0x000000ff5200720c */ /* 0x000fe20003f25270 */
[----:B------:R-:W-:Y:S01]  /*6ff0*/  UIADD3 UR4, UPT, UPT, UR50, -0x1, URZ ;  /* 0xffffffff32047890 */ /* 0x000fe2000fffe0ff */
[----:B------:R-:W-:Y:S03]  /*7000*/  LEA R3, R38, UR48, 0x3 ;  /* 0x0000003026037c11 */ /* 0x000fe6000f8e18ff */
[----:B------:R-:W-:Y:S08]  /*7010*/  UISETP.GT.U32.AND UP0, UPT, UR4, -0x3, UPT ;  /* 0xfffffffd0400788c */ /* 0x000ff0000bf04070 */
[----:B------:R-:W-:Y:S01]  /*7020*/  @P1 SHF.L.U32 R4, R71, 0x1f, RZ ;  /* 0x0000001f47041819 */ /* 0x000fe200000006ff */
[----:B------:R-:W-:Y:S06]  /*7030*/  BRA.U UP0, `(.L_x_128) ;  /* 0x0000000100247547 */ /* 0x000fec000b800000 */
[----:B------:R-:W-:Y:S01]  /*7040*/  IMAD.U32 R5, RZ, RZ, UR49 ;  /* 0x00000031ff057e24 */ /* 0x000fe2000f8e00ff */
[----:B------:R-:W-:Y:S01]  /*7050*/  MOV R0, UR37 ;  /* 0x0000002500007c02 */ /* 0x000fe20008000f00 */
[----:B------:R-:W-:Y:S03]  /*7060*/  UIADD3 UR49, UPT, UPT, UR49, 0x1, URZ ;  /* 0x0000000131317890 */ /* 0x000fe6000fffe0ff */
[----:B------:R-:W-:Y:S01]  /*7070*/  @P1 LEA R5, R5, UR48, 0x3 ;  /* 0x0000003005051c11 */ /* 0x000fe2000f8e18ff */
[----:B------:R-:W-:Y:S04]  /*7080*/  UISETP.NE.AND UP0, UPT, UR49, 0x3, UPT ;  /* 0x000000033100788c */ /* 0x000fe8000bf05270 */
[----:B------:R-:W-:Y:S01]  /*7090*/  @P1 VIADD R5, R5, 0x108 ;  /* 0x0000010805051836 */ /* 0x000fe20000000000 */
[----:B------:R-:W-:Y:S04]  /*70a0*/  USEL UR49, UR49, URZ, UP0 ;  /* 0x000000ff31317287 */ /* 0x000fe80008000000 */
[----:B------:R-:W-:Y:S04]  /*70b0*/  @P1 PRMT R0, R0, 0x654, R5 ;  /* 0x0000065400001816 */ /* 0x000fe80000000005 */
[----:B------:R2:W-:Y:S04]  /*70c0*/  @P1 SYNCS.ARRIVE.TRANS64.RED.A1T0 RZ, [R0+URZ], RZ ;  /* 0x000000ff00ff19a7 */ /* 0x0005e800081004ff */
.L_x_128:
[----:B------:R-:W3:Y:S01]  /*70d0*/  @P1 SYNCS.PHASECHK.TRANS64.TRYWAIT P0, [R3+URZ+0xf0], R4 ;  /* 0x0000f004030015a7 */ /* 0x000ee200080011ff */
[----:B------:R-:W-:Y:S01]  /*70e0*/  BSSY B1, `(.L_x_129) ;  /* 0x0000012000017945 */ /* 0x000fe20003800000 */
[----:B---3--:R-:W-:Y:S03]  /*70f0*/  @P1 SEL R39, RZ, 0x1, !P0 ;  /* 0x00000001ff271807 */ /* 0x008fe60004000000 */
[----:B------:R-:W-:Y:S05]  /*7100*/  @!P1 BRA `(.L_x_130) ;  /* 0x00000000003c9947 */ /* 0x000fea0003800000 */
[----:B------:R-:W-:Y:S01]  /*7110*/  ISETP.NE.AND P1, PT, R84, RZ, PT ;  /* 0x000000ff5400720c */ /* 0x000fe20003f25270 */
[----:B------:R-:W-:Y:S01]  /*7120*/  BSSY B0, `(.L_x_131) ;  /* 0x0000009000007945 */ /* 0x000fe20003800000 */
[----:B------:R-:W-:Y:S11]  /*7130*/  ISETP.NE.AND P0, PT, R39, RZ, PT ;  /* 0x000000ff2700720c */ /* 0x000ff60003f05270 */
[----:B------:R-:W-:Y:S05]  /*7140*/  @P1 IMAD R5, R38, 0x1000, R81 ;  /* 0x0000100026051824 */ /* 0x000fea00078e0251 */
[----:B------:R-:W-:Y:S05]  /*7150*/  @P1 IADD3 R4, PT, PT, R5, UR48, RZ ;  /* 0x0000003005041c10 */ /* 0x000fea000fffe0ff */
[----:B------:R-:W-:Y:S01]  /*7160*/  @P1 IMAD.IADD R4, R85, 0x1, R4 ;  /* 0x0000000155041824 */ /* 0x000fe200078e0204 */
[----:B------:R-:W-:Y:S06]  /*7170*/  @P0 BRA `(.L_x_132) ;  /* 0x00000000000c0947 */ /* 0x000fec0003800000 */
[----:B--2---:R-:W-:Y:S04]  /*7180*/  SHF.L.U32 R0, R71, 0x1f, RZ ;  /* 0x0000001f47007819 */ /* 0x004fe800000006ff */
[----:B------:R-:W2:Y:S02]  /*7190*/  SYNCS.PHASECHK.TRANS64.TRYWAIT P0, [R3+URZ+0xf0], R0 ;  /* 0x0000f000030075a7 */ /* 0x000ea400080011ff */
[----:B--2---:R-:W-:Y:S05]  /*71a0*/  @!P0 BRA `(.L_x_133) ;  /* 0x0000002000c08947 */ /* 0x004fea0003800000 */
.L_x_132:
[----:B------:R-:W-:Y:S05]  /*71b0*/  BSYNC B0 ;  /* 0x0000000000007941 */ /* 0x000fea0003800000 */
.L_x_131:
[----:B------:R-:W-:Y:S02]  /*71c0*/  ISETP.NE.AND P0, PT, R84, RZ, PT ;  /* 0x000000ff5400720c */ /* 0x000fe40003f05270 */
[----:B------:R-:W-:Y:S11]  /*71d0*/  IADD3 R38, PT, PT, R38, 0x1, RZ ;  /* 0x0000000126267810 */ /* 0x000ff60007ffe0ff */
[----:B------:R3:W4:Y:S04]  /*71e0*/  @P0 LDS.128 R40, [R5+UR48+0x200] ;  /* 0x0002003005280984 */ /* 0x0007280008000c00 */
[----:B------:R3:W1:Y:S02]  /*71f0*/  @P0 LDS.128 R48, [R4+0x200] ;  /* 0x0002000004300984 */ /* 0x0006640000000c00 */
.L_x_130:
[----:B------:R-:W-:Y:S05]  /*7200*/  BSYNC B1 ;  /* 0x0000000000017941 */ /* 0x000fea0003800000 */
.L_x_129:
[----:B--2---:R-:W-:Y:S05]  /*7210*/  VIADD R3, R32, 0x10 ;  /* 0x0000001020037836 */ /* 0x004fea0000000000 */
[----:B------:R-:W-:Y:S04]  /*7220*/  SHF.R.U32.HI R3, RZ, 0x15, R3 ;  /* 0x00000015ff037819 */ /* 0x000fe80000011603 */
[----:B------:R-:W-:Y:S11]  /*7230*/  LOP3.LUT P0, RZ, R3, 0x3, R66, 0x48, !PT ;  /* 0x0000000303ff7812 */ /* 0x000ff60007804842 */
[----:B------:R-:W-:Y:S02]  /*7240*/  @!UPT UIADD3 URZ, UPT, UPT, URZ, URZ, URZ ;  /* 0x000000fffffff290 */ /* 0x000fe4000fffe0ff */
[----:B------:R-:W-:Y:S05]  /*7250*/  @!P0 BRA `(.L_x_134) ;  /* 0x0000000000408947 */ /* 0x000fea0003800000 */
[----:B------:R-:W3:Y:S01]  /*7260*/  LDCU.64 UR8, c[0x4][0x70] ;  /* 0x01000e00ff0877ac */ /* 0x000ee20008000a00 */
[----:B------:R-:W-:Y:S01]  /*7270*/  MOV R15, 0x0 ;  /* 0x00000000000f7802 */ /* 0x000fe20000000f00 */
[----:B------:R-:W-:Y:S02]  /*7280*/  HFMA2 R12, -RZ, RZ, 0, 5.9604644775390625e-08 ;  /* 0x00000001ff0c7431 */ /* 0x000fe400000001ff */
[----:B------:R-:W-:Y:S02]  /*7290*/  IMAD.MOV.U32 R8, RZ, RZ, 0x192 ;  /* 0x00000192ff087424 */ /* 0x000fe400078e00ff */
[----:B------:R-:W-:Y:S01]  /*72a0*/  IMAD.MOV.U32 R13, RZ, RZ, RZ ;  /* 0x000000ffff0d7224 */ /* 0x000fe200078e00ff */
[----:B------:R-:W2:Y:S01]  /*72b0*/  LDCU.64 UR6, c[0x4][0x78] ;  /* 0x01000f00ff0677ac */ /* 0x000ea20008000a00 */
[----:B------:R-:W1:Y:S01]  /*72c0*/  LDC.64 R14, c[0x4][R15] ;  /* 0x010000000f0e7b82 */ /* 0x000e620000000a00 */
[----:B------:R-:W5:Y:S01]  /*72d0*/  LDCU.64 UR4, c[0x4][0x10] ;  /* 0x01000200ff0477ac */ /* 0x000f620008000a00 */
[----:B---3--:R-:W-:Y:S01]  /*72e0*/  MOV R5, UR9 ;  /* 0x0000000900057c02 */ /* 0x008fe20008000f00 */
[----:B------:R-:W-:Y:S01]  /*72f0*/  IMAD.U32 R4, RZ, RZ, UR8 ;  /* 0x00000008ff047e24 */ /* 0x000fe2000f8e00ff */
[----:B--2---:R-:W-:Y:S01]  /*7300*/  MOV R7, UR7 ;  /* 0x0000000700077c02 */ /* 0x004fe20008000f00 */
[----:B------:R-:W-:Y:S01]  /*7310*/  IMAD.U32 R6, RZ, RZ, UR6 ;  /* 0x00000006ff067e24 */ /* 0x000fe2000f8e00ff */
[----:B-----5:R-:W-:Y:S01]  /*7320*/  MOV R11, UR5 ;  /* 0x00000005000b7c02 */ /* 0x020fe20008000f00 */
[----:B------:R-:W-:Y:S02]  /*7330*/  IMAD.U32 R10, RZ, RZ, UR4 ;  /* 0x00000004ff0a7e24 */ /* 0x000fe4000f8e00ff */
[----:B------:R-:W-:Y:S07]  /*7340*/  LEPC R20, `(.L_x_134) ;  /* 0x000000001014794e */ /* 0x000fee0000000000 */
[----:B-1--4-:R-:W-:Y:S05]  /*7350*/  CALL.ABS.NOINC R14 ;  /* 0x000000000e007343 */ /* 0x012fea0003c00000 */
.L_x_134:
[----:B------:R-:W-:Y:S05]  /*7360*/  WARPSYNC.ALL ;  /* 0x0000000000007948 */ /* 0x000fea0003800000 */
[----:B------:R-:W-:Y:S01]  /*7370*/  R2UR UR4, R32 ;  /* 0x00000000200472ca */ /* 0x000fe200000e0000 */
[--C-:B----4-:R-:W-:Y:S01]  /*7380*/  HADD2.F32 R20, -RZ, R40.reuse.H0_H0 ;  /* 0x20000028ff147230 */ /* 0x110fe20000004100 */
[----:B------:R-:W-:Y:S01]  /*7390*/  ISETP.NE.AND P0, PT, R72, RZ, PT ;  /* 0x000000ff4800720c */ /* 0x000fe20003f05270 */
[----:B------:R-:W-:Y:S01]  /*73a0*/  HADD2.F32 R34, -RZ, R40.H1_H1 ;  /* 0x30000028ff227230 */ /* 0x000fe20000004100 */
[----:B------:R-:W-:Y:S01]  /*73b0*/  BSSY.RECONVERGENT B0, `(.L_x_135) ;  /* 0x0000050000007945 */ /* 0x000fe20003800200 */
[----:B------:R-:W-:Y:S02]  /*73c0*/  HADD2.F32 R36, -RZ, R41.H1_H1 ;  /* 0x30000029ff247230 */ /* 0x000fe40000004100 */
[--C-:B------:R-:W-:Y:S02]  /*73d0*/  HADD2.F32 R21, -RZ, R42.reuse.H0_H0 ;  /* 0x2000002aff157230 */ /* 0x100fe40000004100 */
[----:B------:R-:W-:Y:S04]  /*73e0*/  HADD2.F32 R37, -RZ, R43.H0_H0 ;  /* 0x2000002bff257230 */ /* 0x000fe80000004100 */
[----:B---3--:R-:W2:Y:S02]  /*73f0*/  LDTM.x16 R4, tmem[UR4+0x10] ;  /* 0x00001004000479ee */ /* 0x008ea40008240000 */
[C---:B--2---:R-:W-:Y:S01]  /*7400*/  FMUL R0, R30.reuse, R4 ;  /* 0x000000041e007220 */ /* 0x044fe20000400000 */
[C---:B------:R-:W-:Y:S01]  /*7410*/  FMUL R3, R30.reuse, R5 ;  /* 0x000000051e037220 */ /* 0x040fe20000400000 */
        /* <DEDUP_REMOVED lines=16> */
[C---:B------:R-:W-:Y:S01]  /*7520*/  FFMA R11, R35.reuse, R34, R11 ;  /* 0x00000022230b7223 */ /* 0x040fe2000000000b */
[--C-:B-1----:R-:W-:Y:S02]  /*7530*/  HADD2.F32 R20, -RZ, R48.reuse.H0_H0 ;  /* 0x20000030ff147230 */ /* 0x102fe40000004100 */
[C---:B------:R-:W-:Y:S01]  /*7540*/  FMUL R8, R30.reuse, R12 ;  /* 0x0000000c1e087220 */ /* 0x040fe20000400000 */
[----:B------:R-:W-:Y:S02]  /*7550*/  HADD2.F32 R34, -RZ, R48.H1_H1 ;  /* 0x30000030ff227230 */ /* 0x000fe40000004100 */
[C---:B------:R-:W-:Y:S01]  /*7560*/  FMUL R9, R30.reuse, R13 ;  /* 0x0000000d1e097220 */ /* 0x040fe20000400000 */
[--C-:B------:R-:W-:Y:S02]  /*7570*/  HADD2.F32 R21, -RZ, R49.reuse.H0_H0 ;  /* 0x20000031ff157230 */ /* 0x100fe40000004100 */
[C---:B------:R-:W-:Y:S01]  /*7580*/  FMUL R14, R30.reuse, R14 ;  /* 0x0000000e1e0e7220 */ /* 0x040fe20000400000 */
[C---:B------:R-:W-:Y:S01]  /*7590*/  FFMA R8, R35.reuse, R20, R8 ;  /* 0x0000001423087223 */ /* 0x040fe20000000008 */
[C---:B------:R-:W-:Y:S01]  /*75a0*/  FFMA R9, R35.reuse, R34, R9 ;  /* 0x0000002223097223 */ /* 0x040fe20000000009 */
[----:B------:R-:W-:Y:S02]  /*75b0*/  HADD2.F32 R20, -RZ, R49.H1_H1 ;  /* 0x30000031ff147230 */ /* 0x000fe40000004100 */
[C---:B------:R-:W-:Y:S01]  /*75c0*/  FFMA R14, R35.reuse, R21, R14 ;  /* 0x00000015230e7223 */ /* 0x040fe2000000000e */
[C---:B------:R-:W-:Y:S01]  /*75d0*/  FMUL R15, R30.reuse, R15 ;  /* 0x0000000f1e0f7220 */ /* 0x040fe20000400000 */
[--C-:B------:R-:W-:Y:S02]  /*75e0*/  HADD2.F32 R21, -RZ, R50.reuse.H0_H0 ;  /* 0x20000032ff157230 */ /* 0x100fe40000004100 */
[C---:B------:R-:W-:Y:S01]  /*75f0*/  FMUL R12, R30.reuse, R16 ;  /* 0x000000101e0c7220 */ /* 0x040fe20000400000 */
[----:B------:R-:W-:Y:S02]  /*7600*/  HADD2.F32 R34, -RZ, R50.H1_H1 ;  /* 0x30000032ff227230 */ /* 0x000fe40000004100 */
[C---:B------:R-:W-:Y:S01]  /*7610*/  FMUL R13, R30.reuse, R17 ;  /* 0x000000111e0d7220 */ /* 0x040fe20000400000 */
[--C-:B------:R-:W-:Y:S02]  /*7620*/  HADD2.F32 R37, -RZ, R51.reuse.H0_H0 ;  /* 0x20000033ff257230 */ /* 0x100fe40000004100 */
[C---:B------:R-:W-:Y:S01]  /*7630*/  FMUL R18, R30.reuse, R18 ;  /* 0x000000121e127220 */ /* 0x040fe20000400000 */
[----:B------:R-:W-:Y:S02]  /*7640*/  HADD2.F32 R36, -RZ, R51.H1_H1 ;  /* 0x30000033ff247230 */ /* 0x000fe40000004100 */
[----:B------:R-:W-:Y:S01]  /*7650*/  FFMA R15, R35, R20, R15 ;  /* 0x00000014230f7223 */ /* 0x000fe2000000000f */
        /* <DEDUP_REMOVED lines=23> */
[----:B------:R-:W-:Y:S02]  /*77d0*/  UIADD3 UR12, UP0, UPT, UR52, 0x680, URZ ;  /* 0x00000680340c7890 */ /* 0x000fe4000ff1e0ff */
[----:B------:R-:W-:Y:S02]  /*77e0*/  UIADD3 UR9, UPT, UPT, UR41, 0x10, URZ ;  /* 0x0000001029097890 */ /* 0x000fe4000fffe0ff */
[----:B------:R-:W-:Y:S02]  /*77f0*/  UIADD3 UR8, UPT, UPT, UR48, 0x1200, URZ ;  /* 0x0000120030087890 */ /* 0x000fe4000fffe0ff */
[----:B------:R-:W-:Y:S01]  /*7800*/  UIADD3.X UR13, UPT, UPT, URZ, UR53, URZ, UP0, !UPT ;  /* 0x00000035ff0d7290 */ /* 0x000fe200087fe4ff */
[----:B------:R-:W-:Y:S01]  /*7810*/  UMOV UR10, UR42 ;  /* 0x0000002a000a7c82 */ /* 0x000fe20008000000 */
[----:B------:R-:W-:Y:S01]  /*7820*/  UMOV UR11, UR36 ;  /* 0x00000024000b7c82 */ /* 0x000fe20008000000 */
[----:B------:R-:W-:Y:S02]  /*7830*/  UIADD3 UR5, UPT, UPT, UR41, 0x40, URZ ;  /* 0x0000004029057890 */ /* 0x000fe4000fffe0ff */
[----:B------:R-:W-:Y:S01]  /*7840*/  UIADD3 UR4, UPT, UPT, UR48, 0x1a00, URZ ;  /* 0x00001a0030047890 */ /* 0x000fe2000fffe0ff */
[----:B------:R-:W-:Y:S03]  /*7850*/  UMOV UR6, UR42 ;  /* 0x0000002a00067c82 */ /* 0x000fe60008000000 */
[----:B------:R2:W-:Y:S01]  /*7860*/  UTMASTG.3D [UR8], [UR12] ;  /* 0x000000080c0073b5 */ /* 0x0005e20008010000 */
[----:B------:R-:W-:Y:S04]  /*7870*/  UMOV UR7, UR36 ;  /* 0x0000002400077c82 */ /* 0x000fe80008000000 */
[----:B------:R2:W-:Y:S01]  /*7880*/  UTMASTG.3D [UR4], [UR12] ;  /* 0x000000040c0073b5 */ /* 0x0005e20008010000 */
[----:B------:R0:W-:Y:S01]  /*7890*/  UTMACMDFLUSH ;  /* 0x00000000000079b7 */ /* 0x0001e20000000000 */
[----:B--2---:R-:W-:Y:S04]  /*78a0*/  DEPBAR.LE SB0, 0x1 ;  /* 0x000080400000791a */ /* 0x004fe80000000000 */
.L_x_136:
[----:B------:R-:W-:Y:S05]  /*78b0*/  BSYNC.RECONVERGENT B0 ;  /* 0x0000000000007941 */ /* 0x000fea0003800200 */
.L_x_135:
[----:B------:R-:W-:Y:S01]  /*78c0*/  BAR.SYNC.DEFER_BLOCKING 0x1, 0x80 ;  /* 0x0042000000007b1d */ /* 0x000fe20000010000 */
[----:B------:R-:W-:Y:S01]  /*78d0*/  ISETP.NE.AND P1, PT, R82, RZ, PT ;  /* 0x000000ff5200720c */ /* 0x000fe20003f25270 */
[----:B------:R-:W-:Y:S01]  /*78e0*/  UISETP.GT.U32.AND UP0, UPT, UR50, -0x3, UPT ;  /* 0xfffffffd3200788c */ /* 0x000fe2000bf04070 */
[----:B------:R-:W-:Y:S11]  /*78f0*/  LEA R4, R38, UR48, 0x3 ;  /* 0x0000003026047c11 */ /* 0x000ff6000f8e18ff */
        /* <DEDUP_REMOVED lines=11> */
.L_x_137:
        /* <DEDUP_REMOVED lines=8> */
[----:B--2---:R-:W-:Y:S05]  /*7a30*/  @P1 IADD3 R0, PT, PT, R38, UR48, RZ ;  /* 0x0000003026001c10 */ /* 0x004fea000fffe0ff */
[----:B------:R-:W-:Y:S01]  /*7a40*/  @P1 IMAD.IADD R85, R85, 0x1, R0 ;  /* 0x0000000155551824 */ /* 0x000fe200078e0200 */
[----:B------:R-:W-:Y:S06]  /*7a50*/  @P0 BRA `(.L_x_141) ;  /* 0x00000000000c0947 */ /* 0x000fec0003800000 */
[----:B------:R-:W-:Y:S04]  /*7a60*/  SHF.L.U32 R3, R71, 0x1f, RZ ;  /* 0x0000001f47037819 */ /* 0x000fe800000006ff */
[----:B------:R-:W2:Y:S02]  /*7a70*/  SYNCS.PHASECHK.TRANS64.TRYWAIT P0, [R4+URZ+0xf0], R3 ;  /* 0x0000f003040075a7 */ /* 0x000ea400080011ff */
[----:B--2---:R-:W-:Y:S05]  /*7a80*/  @!P0 BRA `(.L_x_142) ;  /* 0x00000018009c8947 */ /* 0x004fea0003800000 */
.L_x_141:
[----:B------:R-:W-:Y:S05]  /*7a90*/  BSYNC B0 ;  /* 0x0000000000007941 */ /* 0x000fea0003800000 */
.L_x_140:
[----:B------:R-:W-:Y:S11]  /*7aa0*/  ISETP.NE.AND P0, PT, R84, RZ, PT ;  /* 0x000000ff5400720c */ /* 0x000ff60003f05270 */
[----:B------:R-:W-:Y:S02]  /*7ab0*/  @!UPT UIADD3 URZ, UPT, UPT, URZ, URZ, URZ ;  /* 0x000000fffffff290 */ /* 0x000fe4000fffe0ff */
[----:B------:R3:W4:Y:S04]  /*7ac0*/  @P0 LDS.128 R40, [R38+UR48+0x200] ;  /* 0x0002003026280984 */ /* 0x0007280008000c00 */
[----:B------:R3:W1:Y:S02]  /*7ad0*/  @P0 LDS.128 R48, [R85+0x200] ;  /* 0x0002000055300984 */ /* 0x0006640000000c00 */
.L_x_139:
[----:B------:R-:W-:Y:S05]  /*7ae0*/  BSYNC B1 ;  /* 0x0000000000017941 */ /* 0x000fea0003800000 */
.L_x_138:
[----:B--2---:R-:W-:Y:S05]  /*7af0*/  VIADD R3, R32, 0x20 ;  /* 0x0000002020037836 */ /* 0x004fea0000000000 */
[----:B------:R-:W-:Y:S04]  /*7b00*/  SHF.R.U32.HI R3, RZ, 0x15, R3 ;  /* 0x00000015ff037819 */ /* 0x000fe80000011603 */
[----:B------:R-:W-:Y:S11]  /*7b10*/  LOP3.LUT P0, RZ, R3, 0x3, R66, 0x48, !PT ;  /* 0x0000000303ff7812 */ /* 0x000ff60007804842 */
[----:B------:R-:W-:Y:S02]  /*7b20*/  @!UPT UIADD3 URZ, UPT, UPT, URZ, URZ, URZ ;  /* 0x000000fffffff290 */ /* 0x000fe4000fffe0ff */
[----:B------:R-:W-:Y:S05]  /*7b30*/  @!P0 BRA `(.L_x_143) ;  /* 0x0000000000408947 */ /* 0x000fea0003800000 */
[----:B------:R-:W2:Y:S01]  /*7b40*/  LDCU.64 UR8, c[0x4][0x70] ;  /* 0x01000e00ff0877ac */ /* 0x000ea20008000a00 */
[----:B------:R-:W-:Y:S01]  /*7b50*/  MOV R15, 0x0 ;  /* 0x00000000000f7802 */ /* 0x000fe20000000f00 */
[----:B------:R-:W-:Y:S02]  /*7b60*/  HFMA2 R12, -RZ, RZ, 0, 5.9604644775390625e-08 ;  /* 0x00000001ff0c7431 */ /* 0x000fe400000001ff */
[----:B------:R-:W-:Y:S02]  /*7b70*/  IMAD.MOV.U32 R8, RZ, RZ, 0x192 ;  /* 0x00000192ff087424 */ /* 0x000fe400078e00ff */
[----:B------:R-:W-:Y:S01]  /*7b80*/  IMAD.MOV.U32 R13, RZ, RZ, RZ ;  /* 0x000000ffff0d7224 */ /* 0x000fe200078e00ff */
[----:B------:R-:W5:Y:S01]  /*7b90*/  LDCU.64 UR6, c[0x4][0x78] ;  /* 0x01000f00ff0677ac */ /* 0x000f620008000a00 */
[----:B------:R-:W1:Y:S01]  /*7ba0*/  LDC.64 R14, c[0x4][R15] ;  /* 0x010000000f0e7b82 */ /* 0x000e620000000a00 */
[----:B------:R-:W3:Y:S01]  /*7bb0*/  LDCU.64 UR4, c[0x4][0x10] ;  /* 0x01000200ff0477ac */ /* 0x000ee20008000a00 */
[----:B--2---:R-:W-:Y:S01]  /*7bc0*/  MOV R5, UR9 ;  /* 0x0000000900057c02 */ /* 0x004fe20008000f00 */
[----:B------:R-:W-:Y:S01]  /*7bd0*/  IMAD.U32 R4, RZ, RZ, UR8 ;  /* 0x00000008ff047e24 */ /* 0x000fe2000f8e00ff */
[----:B-----5:R-:W-:Y:S01]  /*7be0*/  MOV R7, UR7 ;  /* 0x0000000700077c02 */ /* 0x020fe20008000f00 */
[----:B------:R-:W-:Y:S01]  /*7bf0*/  IMAD.U32 R6, RZ, RZ, UR6 ;  /* 0x00000006ff067e24 */ /* 0x000fe2000f8e00ff */
[----:B---3--:R-:W-:Y:S01]  /*7c00*/  MOV R11, UR5 ;  /* 0x00000005000b7c02 */ /* 0x008fe20008000f00 */
[----:B------:R-:W-:Y:S02]  /*7c10*/  IMAD.U32 R10, RZ, RZ, UR4 ;  /* 0x00000004ff0a7e24 */ /* 0x000fe4000f8e00ff */
[----:B------:R-:W-:Y:S07]  /*7c20*/  LEPC R20, `(.L_x_143) ;  /* 0x000000001014794e */ /* 0x000fee0000000000 */
[----:B-1--4-:R-:W-:Y:S05]  /*7c30*/  CALL.ABS.NOINC R14 ;  /* 0x000000000e007343 */ /* 0x012fea0003c00000 */
.L_x_143:
[----:B------:R-:W-:Y:S01]  /*7c40*/  ISETP.NE.AND P0, PT, R72, RZ, PT ;  /* 0x000000ff4800720c */ /* 0x000fe20003f05270 */
[----:B------:R-:W-:Y:S05]  /*7c50*/  WARPSYNC.ALL ;  /* 0x0000000000007948 */ /* 0x000fea0003800000 */
[----:B------:R-:W-:Y:S01]  /*7c60*/  R2UR UR4, R32 ;  /* 0x00000000200472ca */ /* 0x000fe200000e0000 */
[--C-:B----4-:R-:W-:Y:S01]  /*7c70*/  HADD2.F32 R20, -RZ, R40.reuse.H0_H0 ;  /* 0x20000028ff147230 */ /* 0x110fe20000004100 */
[----:B------:R-:W-:Y:S01]  /*7c80*/  IADD3 R74, PT, PT, R74, 0x170, RZ ;  /* 0x000001704a4a7810 */ /* 0x000fe20007ffe0ff */
[----:B------:R-:W-:Y:S01]  /*7c90*/  HADD2.F32 R34, -RZ, R40.H1_H1 ;  /* 0x30000028ff227230 */ /* 0x000fe20000004100 */
[----:B------:R-:W-:Y:S01]  /*7ca0*/  BSSY.RECONVERGENT B0, `(.L_x_144) ;  /* 0x0000053000007945 */ /* 0x000fe20003800200 */
[--C-:B------:R-:W-:Y:S01]  /*7cb0*/  HADD2.F32 R21, -RZ, R41.reuse.H0_H0 ;  /* 0x20000029ff157230 */ /* 0x100fe20000004100 */
[----:B------:R-:W-:Y:S01]  /*7cc0*/  LOP3.LUT R74, R74, 0xfefffff8, RZ, 0xc0, !PT ;  /* 0xfefffff84a4a7812 */ /* 0x000fe200078ec0ff */
[----:B------:R-:W-:Y:S02]  /*7cd0*/  HADD2.F32 R36, -RZ, R41.H1_H1 ;  /* 0x30000029ff247230 */ /* 0x000fe40000004100 */
[--C-:B------:R-:W-:Y:S02]  /*7ce0*/  HADD2.F32 R37, -RZ, R42.reuse.H0_H0 ;  /* 0x2000002aff257230 */ /* 0x100fe40000004100 */
[----:B---3--:R-:W-:Y:S02]  /*7cf0*/  HADD2.F32 R38, -RZ, R42.H1_H1 ;  /* 0x3000002aff267230 */ /* 0x008fe40000004100 */
[----:B------:R-:W2:Y:S01]  /*7d00*/  LDTM.x16 R4, tmem[UR4+0x20] ;  /* 0x00002004000479ee */ /* 0x000ea20008240000 */
[----:B------:R-:W-:Y:S01]  /*7d10*/  NOP ;  /* 0x0000000000007918 */ /* 0x000fe20000000000 */
[----:B--2---:R2:W-:Y:S01]  /*7d20*/  SYNCS.ARRIVE.TRANS64.RED.A1T0 RZ, [R74+URZ], RZ ;  /* 0x000000ff4aff79a7 */ /* 0x0045e200081004ff */
[--C-:B------:R-:W-:Y:S02]  /*7d30*/  HADD2.F32 R39, -RZ, R43.reuse.H0_H0 ;  /* 0x2000002bff277230 */ /* 0x100fe40000004100 */
[----:B------:R-:W-:Y:S02]  /*7d40*/  HADD2.F32 R40, -RZ, R43.H1_H1 ;  /* 0x3000002bff287230 */ /* 0x000fe40000004100 */
[--C-:B-1----:R-:W-:Y:S02]  /*7d50*/  HADD2.F32 R41, -RZ, R48.reuse.H0_H0 ;  /* 0x20000030ff297230 */ /* 0x102fe40000004100 */
[----:B------:R-:W-:Y:S02]  /*7d60*/  HADD2.F32 R42, -RZ, R48.H1_H1 ;  /* 0x30000030ff2a7230 */ /* 0x000fe40000004100 */
[--C-:B------:R-:W-:Y:S02]  /*7d70*/  HADD2.F32 R43, -RZ, R49.reuse.H0_H0 ;  /* 0x20000031ff2b7230 */ /* 0x100fe40000004100 */
[----:B------:R-:W-:Y:S02]  /*7d80*/  HADD2.F32 R44, -RZ, R49.H1_H1 ;  /* 0x30000031ff2c7230 */ /* 0x000fe40000004100 */
[--C-:B------:R-:W-:Y:S02]  /*7d90*/  HADD2.F32 R45, -RZ, R50.reuse.H0_H0 ;  /* 0x20000032ff2d7230 */ /* 0x100fe40000004100 */
[----:B------:R-:W-:Y:S02]  /*7da0*/  HADD2.F32 R46, -RZ, R50.H1_H1 ;  /* 0x30000032ff2e7230 */ /* 0x000fe40000004100 */
[--C-:B------:R-:W-:Y:S02]  /*7db0*/  HADD2.F32 R47, -RZ, R51.reuse.H0_H0 ;  /* 0x20000033ff2f7230 */ /* 0x100fe40000004100 */
[----:B------:R-:W-:Y:S02]  /*7dc0*/  HADD2.F32 R48, -RZ, R51.H1_H1 ;  /* 0x30000033ff307230 */ /* 0x000fe40000004100 */
[C---:B------:R-:W-:Y:S01]  /*7dd0*/  FMUL R4, R30.reuse, R4 ;  /* 0x000000041e047220 */ /* 0x040fe20000400000 */
[C---:B------:R-:W-:Y:S01]  /*7de0*/  FMUL R5, R30.reuse, R5 ;  /* 0x000000051e057220 */ /* 0x040fe20000400000 */
[C---:B------:R-:W-:Y:S01]  /*7df0*/  FMUL R6, R30.reuse, R6 ;  /* 0x000000061e067220 */ /* 0x040fe20000400000 */
[C---:B------:R-:W-:Y:S01]  /*7e00*/  FMUL R7, R30.reuse, R7 ;  /* 0x000000071e077220 */ /* 0x040fe20000400000 */
[C---:B------:R-:W-:Y:S01]  /*7e10*/  FFMA R4, R35.reuse, R20, R4 ;  /* 0x0000001423047223 */ /* 0x040fe20000000004 */
        /* <DEDUP_REMOVED lines=42> */
[----:B-1----:R-:W1:Y:S02]  /*80c0*/  FENCE.VIEW.ASYNC.S ;  /* 0x00000000000073c6 */ /* 0x002e640000000000 */
[----:B-1----:R-:W-:Y:S06]  /*80d0*/  BAR.SYNC.DEFER_BLOCKING 0x1, 0x80 ;  /* 0x0042000000007b1d */ /* 0x002fec0000010000 */
        /* <DEDUP_REMOVED lines=14> */
[----:B-1----:R-:W-:Y:S04]  /*81c0*/  DEPBAR.LE SB0, 0x1 ;  /* 0x000080400000791a */ /* 0x002fe80000000000 */
.L_x_145:
[----:B------:R-:W-:Y:S05]  /*81d0*/  BSYNC.RECONVERGENT B0 ;  /* 0x0000000000007941 */ /* 0x000fea0003800200 */
.L_x_144:
[----:B------:R-:W-:Y:S01]  /*81e0*/  BAR.SYNC.DEFER_BLOCKING 0x1, 0x80 ;  /* 0x0042000000007b1d */ /* 0x000fe20000010000 */
[----:B------:R-:W-:Y:S01]  /*81f0*/  UIADD3 UR4, UPT, UPT, UR50, 0x1, URZ ;  /* 0x0000000132047890 */ /* 0x000fe2000fffe0ff */
[----:B------:R-:W-:Y:S03]  /*8200*/  IADD3 R0, PT, PT, R33, 0x1, RZ ;  /* 0x0000000121007810 */ /* 0x000fe60007ffe0ff */
[----:B------:R-:W-:Y:S09]  /*8210*/  UISETP.GT.U32.AND UP0, UPT, UR4, -0x3, UPT ;  /* 0xfffffffd0400788c */ /* 0x000ff2000bf04070 */
[----:B------:R-:W-:Y:S05]  /*8220*/  BRA.U UP0, `(.L_x_146) ;  /* 0x0000000100287547 */ /* 0x000fea000b800000 */
[----:B------:R-:W-:Y:S01]  /*8230*/  ISETP.NE.AND P0, PT, R82, RZ, PT ;  /* 0x000000ff5200720c */ /* 0x000fe20003f05270 */
[----:B------:R-:W-:Y:S01]  /*8240*/  IMAD.U32 R4, RZ, RZ, UR49 ;  /* 0x00000031ff047e24 */ /* 0x000fe2000f8e00ff */
[----:B------:R-:W-:Y:S01]  /*8250*/  UIADD3 UR49, UPT, UPT, UR49, 0x1, URZ ;  /* 0x0000000131317890 */ /* 0x000fe2000fffe0ff */
[----:B------:R-:W-:Y:S03]  /*8260*/  IMAD.U32 R3, RZ, RZ, UR37 ;  /* 0x00000025ff037e24 */ /* 0x000fe6000f8e00ff */
[----:B------:R-:W-:Y:S04]  /*8270*/  UISETP.NE.AND UP0, UPT, UR49, 0x3, UPT ;  /* 0x000000033100788c */ /* 0x000fe8000bf05270 */
[----:B------:R-:W-:Y:S03]  /*8280*/  USEL UR49, UR49, URZ, UP0 ;  /* 0x000000ff31317287 */ /* 0x000fe60008000000 */
[----:B------:R-:W-:Y:S05]  /*8290*/  @P0 LEA R4, R4, UR48, 0x3 ;  /* 0x0000003004040c11 */ /* 0x000fea000f8e18ff */
[----:B------:R-:W-:Y:S05]  /*82a0*/  @P0 VIADD R4, R4, 0x108 ;  /* 0x0000010804040836 */ /* 0x000fea0000000000 */
[----:B------:R-:W-:Y:S04]  /*82b0*/  @P0 PRMT R3, R3, 0x654, R4 ;  /* 0x0000065403030816 */ /* 0x000fe80000000004 */
[----:B------:R1:W-:Y:S03]  /*82c0*/  @P0 SYNCS.ARRIVE.TRANS64.RED.A1T0 RZ, [R3+URZ], RZ ;  /* 0x000000ff03ff09a7 */ /* 0x0003e600081004ff */
.L_x_146:
[----:B------:R-:W-:Y:S01]  /*82d0*/  ISETP.NE.AND P2, PT, R73, RZ, PT ;  /* 0x000000ff4900720c */ /* 0x000fe20003f45270 */
[----:B------:R-:W-:Y:S01]  /*82e0*/  UIADD3 UR50, UPT, UPT, UR50, 0x3, URZ ;  /* 0x0000000332327890 */ /* 0x000fe2000fffe0ff */
[----:B------:R-:W-:Y:S01]  /*82f0*/  ISETP.NE.AND P0, PT, R80, 0x2, PT ;  /* 0x000000025000780c */ /* 0x000fe20003f05270 */
[----:B------:R-:W-:Y:S01]  /*8300*/  IMAD.IADD R20, R29, 0x1, R58 ;  /* 0x000000011d147824 */ /* 0x000fe200078e023a */
[----:B------:R-:W-:Y:S01]  /*8310*/  ISETP.NE.AND P1, PT, R0, 0x4, PT ;  /* 0x000000040000780c */ /* 0x000fe20003f25270 */
[----:B------:R-:W-:Y:S01]  /*8320*/  IMAD.IADD R21, R31, 0x1, R60 ;  /* 0x000000011f157824 */ /* 0x000fe200078e023c */
[----:B------:R-:W-:Y:S02]  /*8330*/  SEL R4, RZ, 0x1, P0 ;  /* 0x00000001ff047807 */ /* 0x000fe40000000000 */
[----:B-1----:R-:W-:Y:S02]  /*8340*/  SEL R3, RZ, 0x1, P1 ;  /* 0x00000001ff037807 */ /* 0x002fe40000800000 */
[----:B------:R-:W-:Y:S02]  /*8350*/  LOP3.LUT R69, R69, R4, RZ, 0x3c, !PT ;  /* 0x0000000445457212 */ /* 0x000fe400078e3cff */
[----:B------:R-:W-:Y:S02]  /*8360*/  LOP3.LUT R70, R70, R3, RZ, 0x3c, !PT ;  /* 0x0000000346467212 */ /* 0x000fe400078e3cff */
[----:B------:R-:W-:Y:S02]  /*8370*/  @P2 R2UR UR36, R68 ;  /* 0x00000000442422ca */ /* 0x000fe400000e0000 */
[----:B------:R-:W-:Y:S02]  /*8380*/  SEL R80, R80, RZ, P0 ;  /* 0x000000ff50507207 */ /* 0x000fe40000000000 */
[----:B------:R-:W-:Y:S01]  /*8390*/  SEL R33, R0, RZ, P1 ;  /* 0x000000ff00217207 */ /* 0x000fe20000800000 */
[----:B------:R-:W-:Y:S10]  /*83a0*/  @P2 BRA `(.L_x_147) ;  /* 0xffffffd400f42947 */ /* 0x000ff4000383ffff */
[----:B------:R-:W-:-:S09]  /*83b0*/  UISETP.NE.AND UP0, UPT, UR51, URZ, UPT ;  /* 0x000000ff3300728c */ /* 0x000fd2000bf05270 */
[----:B------:R-:W-:Y:S05]  /*83c0*/  BRA.U !UP0, `(.L_x_148) ;  /* 0x0000000108487547 */ /* 0x000fea000b800000 */
[----:B------:R-:W1:Y:S02]  /*83d0*/  LDCU.64 UR4, c[0x0][0x890] ;  /* 0x00011200ff0477ac */ /* 0x000e640008000a00 */
[----:B-1----:R-:W-:-:S04]  /*83e0*/  UISETP.NE.U32.AND UP0, UPT, UR4, URZ, UPT ;  /* 0x000000ff0400728c */ /* 0x002fc8000bf05070 */
[----:B------:R-:W-:-:S09]  /*83f0*/  UISETP.NE.AND.EX UP0, UPT, UR5, URZ, UPT, UP0 ;  /* 0x000000ff0500728c */ /* 0x000fd2000bf05300 */
[----:B------:R-:W-:Y:S05]  /*8400*/  BRA.U UP0, `(.L_x_149) ;  /* 0x00000001000c7547 */ /* 0x000fea000b800000 */
[----:B------:R-:W-:-:S13]  /*8410*/  FSETP.NEU.AND P0, PT, R35, RZ, PT ;  /* 0x000000ff2300720b */ /* 0x000fda0003f0d000 */
[----:B------:R-:W-:Y:S05]  /*8420*/  @!P0 EXIT ;  /* 0x000000000000894d */ /* 0x000fea0003800000 */
[----:B------:R-:W-:Y:S05]  /*8430*/  BRA `(.L_x_148) ;  /* 0x00000000002c7947 */ /* 0x000fea0003800000 */
.L_x_149:
[----:B------:R-:W-:Y:S01]  /*8440*/  ISETP.NE.AND P0, PT, R75, RZ, PT ;  /* 0x000000ff4b00720c */ /* 0x000fe20003f05270 */
[----:B------:R-:W-:-:S12]  /*8450*/  BSSY.RECONVERGENT B0, `(.L_x_148) ;  /* 0x0000009000007945 */ /* 0x000fd80003800200 */
[----:B------:R-:W-:Y:S05]  /*8460*/  @P0 BRA `(.L_x_150) ;  /* 0x0000000000140947 */ /* 0x000fea0003800000 */
[----:B------:R-:W1:Y:S02]  /*8470*/  LDCU.64 UR4, c[0x0][0x888] ;  /* 0x00011100ff0477ac */ /* 0x000e640008000a00 */
[----:B-1----:R-:W-:-:S04]  /*8480*/  ISETP.NE.U32.AND P0, PT, RZ, UR4, PT ;  /* 0x00000004ff007c0c */ /* 0x002fc8000bf05070 */
[----:B------:R-:W-:-:S13]  /*8490*/  ISETP.NE.AND.EX P0, PT, RZ, UR5, PT, P0 ;  /* 0x00000005ff007c0c */ /* 0x000fda000bf05300 */
[----:B------:R-:W-:Y:S05]  /*84a0*/  @!P0 EXIT ;  /* 0x000000000000894d */ /* 0x000fea0003800000 */
[----:B------:R-:W-:Y:S05]  /*84b0*/  BRA `(.L_x_151) ;  /* 0x0000000000087947 */ /* 0x000fea0003800000 */
.L_x_150:
[----:B------:R-:W-:-:S13]  /*84c0*/  FSETP.NEU.AND P0, PT, R35, RZ, PT ;  /* 0x000000ff2300720b */ /* 0x000fda0003f0d000 */
[----:B------:R-:W-:Y:S05]  /*84d0*/  @!P0 EXIT ;  /* 0x000000000000894d */ /* 0x000fea0003800000 */
.L_x_151:
[----:B------:R-:W-:Y:S05]  /*84e0*/  BSYNC.RECONVERGENT B0 ;  /* 0x0000000000007941 */ /* 0x000fea0003800200 */
.L_x_148:
[----:B------:R-:W-:Y:S01]  /*84f0*/  ULEA UR4, UR49, UR48, 0x3 ;  /* 0x0000003031047291 */ /* 0x000fe2000f8e18ff */
[----:B------:R-:W-:-:S04]  /*8500*/  DEPBAR.LE SB0, 0x0 ;  /* 0x000080000000791a */ /* 0x000fc80000000000 */
[----:B------:R-:W-:-:S04]  /*8510*/  UIADD3 UR4, UPT, UPT, UR4, 0x108, URZ ;  /* 0x0000010804047890 */ /* 0x000fc8000fffe0ff */
[----:B------:R-:W-:-:S09]  /*8520*/  UPRMT UR4, UR37, 0x654, UR4 ;  /* 0x0000065425047896 */ /* 0x000fd20008000004 */
[----:B------:R-:W-:Y:S01]  /*8530*/  SYNCS.ARRIVE.TRANS64.RED.A1T0 RZ, [UR4], RZ ;  /* 0x000000ffffff79a7 */ /* 0x000fe20008100404 */
[----:B------:R-:W-:Y:S05]  /*8540*/  EXIT ;  /* 0x000000000000794d */ /* 0x000fea0003800000 */
.L_x_25:
[----:B--2---:R2:W4:Y:S02]  /*8550*/  SYNCS.PHASECHK.TRANS64.TRYWAIT P0, [R3+URZ+0x1a0], R2 ;  /* 0x0001a002030075a7 */ /* 0x00452400080011ff */
[----:B----4-:R-:W-:Y:S05]  /*8560*/  @!P0 NANOSLEEP.SYNCS 0x989680 ;  /* 0x009896800000895d */ /* 0x010fea0003900000 */
[----:B------:R-:W4:Y:S02]  /*8570*/  @!P0 SYNCS.PHASECHK.TRANS64 P0, [R3+URZ+0x1a0], R2 ;  /* 0x0001a002030085a7 */ /* 0x000f2400080010ff */
[----:B----4-:R-:W-:Y:S05]  /*8580*/  @!P0 BRA `(.L_x_25) ;  /* 0xfffffffc00f08947 */ /* 0x010fea000383ffff */
[----:B------:R-:W-:Y:S05]  /*8590*/  BRA `(.L_x_152) ;  /* 0xffffff9000f87947 */ /* 0x000fea000383ffff */
.L_x_28:
[----:B-1----:R-:W-:Y:S07]  /*85a0*/  MOV R2, UR33 ;  /* 0x0000002100027c02 */ /* 0x002fee0008000f00 */
.L_x_153:
[----:B-1----:R1:W2:Y:S02]  /*85b0*/  SYNCS.PHASECHK.TRANS64.TRYWAIT P0, [R2+URZ+0x78], R5 ;  /* 0x00007805020075a7 */ /* 0x0022a400080011ff */
[----:B--2---:R-:W-:Y:S05]  /*85c0*/  @!P0 NANOSLEEP.SYNCS 0x989680 ;  /* 0x009896800000895d */ /* 0x004fea0003900000 */
[----:B------:R-:W2:Y:S02]  /*85d0*/  @!P0 SYNCS.PHASECHK.TRANS64 P0, [R2+URZ+0x78], R5 ;  /* 0x00007805020085a7 */ /* 0x000ea400080010ff */
[----:B--2---:R-:W-:Y:S05]  /*85e0*/  @!P0 BRA `(.L_x_153) ;  /* 0xfffffffc00f08947 */ /* 0x004fea000383ffff */
[----:B------:R-:W-:Y:S05]  /*85f0*/  BRA `(.L_x_27) ;  /* 0xffffff9400607947 */ /* 0x000fea000383ffff */
.L_x_35:
[----:B-1----:R-:W-:Y:S07]  /*8600*/  MOV R2, UR17 ;  /* 0x0000001100027c02 */ /* 0x002fee0008000f00 */
.L_x_154:
[----:B-1----:R1:W2:Y:S02]  /*8610*/  SYNCS.PHASECHK.TRANS64.TRYWAIT P0, [R2+URZ+0x78], R5 ;  /* 0x00007805020075a7 */ /* 0x0022a400080011ff */
[----:B--2---:R-:W-:Y:S05]  /*8620*/  @!P0 NANOSLEEP.SYNCS 0x989680 ;  /* 0x009896800000895d */ /* 0x004fea0003900000 */
[----:B------:R-:W2:Y:S02]  /*8630*/  @!P0 SYNCS.PHASECHK.TRANS64 P0, [R2+URZ+0x78], R5 ;  /* 0x00007805020085a7 */ /* 0x000ea400080010ff */
[----:B--2---:R-:W-:Y:S05]  /*8640*/  @!P0 BRA `(.L_x_154) ;  /* 0xfffffffc00f08947 */ /* 0x004fea000383ffff */
[----:B------:R-:W-:Y:S05]  /*8650*/  BRA `(.L_x_34) ;  /* 0xffffff98001c7947 */ /* 0x000fea000383ffff */
.L_x_40:
[----:B-1----:R1:W2:Y:S02]  /*8660*/  SYNCS.PHASECHK.TRANS64.TRYWAIT P0, [R2+URZ+0x130], R3 ;  /* 0x00013003020075a7 */ /* 0x0022a400080011ff */
[----:B--2---:R-:W-:Y:S05]  /*8670*/  @!P0 NANOSLEEP.SYNCS 0x989680 ;  /* 0x009896800000895d */ /* 0x004fea0003900000 */
[----:B------:R-:W2:Y:S02]  /*8680*/  @!P0 SYNCS.PHASECHK.TRANS64 P0, [R2+URZ+0x130], R3 ;  /* 0x00013003020085a7 */ /* 0x000ea400080010ff */
[----:B--2---:R-:W-:Y:S05]  /*8690*/  @!P0 BRA `(.L_x_40) ;  /* 0xfffffffc00f08947 */ /* 0x004fea000383ffff */
[----:B------:R-:W-:Y:S05]  /*86a0*/  BRA `(.L_x_155) ;  /* 0xffffff9800c07947 */ /* 0x000fea000383ffff */
.L_x_44:
[----:B---3--:R-:W-:-:S07]  /*86b0*/  MOV R0, UR5 ;  /* 0x0000000500007c02 */ /* 0x008fce0008000f00 */
.L_x_156:
[----:B-1----:R1:W2:Y:S02]  /*86c0*/  SYNCS.PHASECHK.TRANS64.TRYWAIT P0, [R0+URZ], R3 ;  /* 0x00000003000075a7 */ /* 0x0022a400080011ff */
[----:B--2---:R-:W-:Y:S05]  /*86d0*/  @!P0 NANOSLEEP.SYNCS 0x989680 ;  /* 0x009896800000895d */ /* 0x004fea0003900000 */
[----:B------:R-:W2:Y:S02]  /*86e0*/  @!P0 SYNCS.PHASECHK.TRANS64 P0, [R0+URZ], R3 ;  /* 0x00000003000085a7 */ /* 0x000ea400080010ff */
[----:B--2---:R-:W-:Y:S05]  /*86f0*/  @!P0 BRA `(.L_x_156) ;  /* 0xfffffffc00f08947 */ /* 0x004fea000383ffff */
[----:B------:R-:W-:Y:S05]  /*8700*/  BRA `(.L_x_157) ;  /* 0xffffffa000307947 */ /* 0x000fea000383ffff */
.L_x_45:
[----:B---3--:R-:W-:-:S07]  /*8710*/  MOV R0, UR5 ;  /* 0x0000000500007c02 */ /* 0x008fce0008000f00 */
.L_x_158:
[----:B-1----:R1:W2:Y:S02]  /*8720*/  SYNCS.PHASECHK.TRANS64.TRYWAIT P0, [R0+URZ], R3 ;  /* 0x00000003000075a7 */ /* 0x0022a400080011ff */
[----:B--2---:R-:W-:Y:S05]  /*8730*/  @!P0 NANOSLEEP.SYNCS 0x989680 ;  /* 0x009896800000895d */ /* 0x004fea0003900000 */
[----:B------:R-:W2:Y:S02]  /*8740*/  @!P0 SYNCS.PHASECHK.TRANS64 P0, [R0+URZ], R3 ;  /* 0x00000003000085a7 */ /* 0x000ea400080010ff */
[----:B--2---:R-:W-:Y:S05]  /*8750*/  @!P0 BRA `(.L_x_158) ;  /* 0xfffffffc00f08947 */ /* 0x004fea000383ffff */
[----:B------:R-:W-:Y:S05]  /*8760*/  BRA `(.L_x_159) ;  /* 0xffffffa0003c7947 */ /* 0x000fea000383ffff */
.L_x_46:
[----:B---3--:R-:W-:-:S07]  /*8770*/  MOV R0, UR5 ;  /* 0x0000000500007c02 */ /* 0x008fce0008000f00 */
.L_x_160:
[----:B-1----:R1:W2:Y:S02]  /*8780*/  SYNCS.PHASECHK.TRANS64.TRYWAIT P0, [R0+URZ], R3 ;  /* 0x00000003000075a7 */ /* 0x0022a400080011ff */
[----:B--2---:R-:W-:Y:S05]  /*8790*/  @!P0 NANOSLEEP.SYNCS 0x989680 ;  /* 0x009896800000895d */ /* 0x004fea0003900000 */
[----:B------:R-:W2:Y:S02]  /*87a0*/  @!P0 SYNCS.PHASECHK.TRANS64 P0, [R0+URZ], R3 ;  /* 0x00000003000085a7 */ /* 0x000ea400080010ff */
[----:B--2---:R-:W-:Y:S05]  /*87b0*/  @!P0 BRA `(.L_x_160) ;  /* 0xfffffffc00f08947 */ /* 0x004fea000383ffff */
[----:B------:R-:W-:Y:S05]  /*87c0*/  BRA `(.L_x_161) ;  /* 0xffffffa000487947 */ /* 0x000fea000383ffff */
.L_x_47:
[----:B---3--:R-:W-:-:S07]  /*87d0*/  MOV R0, UR5 ;  /* 0x0000000500007c02 */ /* 0x008fce0008000f00 */
.L_x_162:
[----:B-1----:R1:W2:Y:S02]  /*87e0*/  SYNCS.PHASECHK.TRANS64.TRYWAIT P0, [R0+URZ], R3 ;  /* 0x00000003000075a7 */ /* 0x0022a400080011ff */
[----:B--2---:R-:W-:Y:S05]  /*87f0*/  @!P0 NANOSLEEP.SYNCS 0x989680 ;  /* 0x009896800000895d */ /* 0x004fea0003900000 */
[----:B------:R-:W2:Y:S02]  /*8800*/  @!P0 SYNCS.PHASECHK.TRANS64 P0, [R0+URZ], R3 ;  /* 0x00000003000085a7 */ /* 0x000ea400080010ff */
[----:B--2---:R-:W-:Y:S05]  /*8810*/  @!P0 BRA `(.L_x_162) ;  /* 0xfffffffc00f08947 */ /* 0x004fea000383ffff */
[----:B------:R-:W-:Y:S05]  /*8820*/  BRA `(.L_x_163) ;  /* 0xffffffa000547947 */ /* 0x000fea000383ffff */
.L_x_48:
[----:B---3--:R-:W-:-:S07]  /*8830*/  MOV R0, UR5 ;  /* 0x0000000500007c02 */ /* 0x008fce0008000f00 */
.L_x_164:
[----:B-1----:R1:W2:Y:S02]  /*8840*/  SYNCS.PHASECHK.TRANS64.TRYWAIT P0, [R0+URZ], R3 ;  /* 0x00000003000075a7 */ /* 0x0022a400080011ff */
[----:B--2---:R-:W-:Y:S05]  /*8850*/  @!P0 NANOSLEEP.SYNCS 0x989680 ;  /* 0x009896800000895d */ /* 0x004fea0003900000 */
[----:B------:R-:W2:Y:S02]  /*8860*/  @!P0 SYNCS.PHASECHK.TRANS64 P0, [R0+URZ], R3 ;  /* 0x00000003000085a7 */ /* 0x000ea400080010ff */
[----:B--2---:R-:W-:Y:S05]  /*8870*/  @!P0 BRA `(.L_x_164) ;  /* 0xfffffffc00f08947 */ /* 0x004fea000383ffff */
[----:B------:R-:W-:Y:S05]  /*8880*/  BRA `(.L_x_165) ;  /* 0xffffffa000607947 */ /* 0x000fea000383ffff */
.L_x_49:
[----:B---3--:R-:W-:-:S07]  /*8890*/  MOV R0, UR5 ;  /* 0x0000000500007c02 */ /* 0x008fce0008000f00 */
.L_x_166:
[----:B-1----:R1:W2:Y:S02]  /*88a0*/  SYNCS.PHASECHK.TRANS64.TRYWAIT P0, [R0+URZ], R3 ;  /* 0x00000003000075a7 */ /* 0x0022a400080011ff */
[----:B--2---:R-:W-:Y:S05]  /*88b0*/  @!P0 NANOSLEEP.SYNCS 0x989680 ;  /* 0x009896800000895d */ /* 0x004fea0003900000 */
[----:B------:R-:W2:Y:S02]  /*88c0*/  @!P0 SYNCS.PHASECHK.TRANS64 P0, [R0+URZ], R3 ;  /* 0x00000003000085a7 */ /* 0x000ea400080010ff */
[----:B--2---:R-:W-:Y:S05]  /*88d0*/  @!P0 BRA `(.L_x_166) ;  /* 0xfffffffc00f08947 */ /* 0x004fea000383ffff */
[----:B------:R-:W-:Y:S05]  /*88e0*/  BRA `(.L_x_167) ;  /* 0xffffffa0006c7947 */ /* 0x000fea000383ffff */
.L_x_50:
[----:B---3--:R-:W-:-:S07]  /*88f0*/  MOV R0, UR5 ;  /* 0x0000000500007c02 */ /* 0x008fce0008000f00 */
.L_x_168:
[----:B-1----:R1:W2:Y:S02]  /*8900*/  SYNCS.PHASECHK.TRANS64.TRYWAIT P0, [R0+URZ], R3 ;  /* 0x00000003000075a7 */ /* 0x0022a400080011ff */
[----:B--2---:R-:W-:Y:S05]  /*8910*/  @!P0 NANOSLEEP.SYNCS 0x989680 ;  /* 0x009896800000895d */ /* 0x004fea0003900000 */
[----:B------:R-:W2:Y:S02]  /*8920*/  @!P0 SYNCS.PHASECHK.TRANS64 P0, [R0+URZ], R3 ;  /* 0x00000003000085a7 */ /* 0x000ea400080010ff */
[----:B--2---:R-:W-:Y:S05]  /*8930*/  @!P0 BRA `(.L_x_168) ;  /* 0xfffffffc00f08947 */ /* 0x004fea000383ffff */
[----:B------:R-:W-:Y:S05]  /*8940*/  BRA `(.L_x_169) ;  /* 0xffffffa000787947 */ /* 0x000fea000383ffff */
.L_x_51:
[----:B---3--:R-:W-:-:S07]  /*8950*/  MOV R0, UR5 ;  /* 0x0000000500007c02 */ /* 0x008fce0008000f00 */
.L_x_170:
[----:B-1----:R1:W2:Y:S02]  /*8960*/  SYNCS.PHASECHK.TRANS64.TRYWAIT P0, [R0+URZ], R3 ;  /* 0x00000003000075a7 */ /* 0x0022a400080011ff */
[----:B--2---:R-:W-:Y:S05]  /*8970*/  @!P0 NANOSLEEP.SYNCS 0x989680 ;  /* 0x009896800000895d */ /* 0x004fea0003900000 */
[----:B------:R-:W2:Y:S02]  /*8980*/  @!P0 SYNCS.PHASECHK.TRANS64 P0, [R0+URZ], R3 ;  /* 0x00000003000085a7 */ /* 0x000ea400080010ff */
[----:B--2---:R-:W-:Y:S05]  /*8990*/  @!P0 BRA `(.L_x_170) ;  /* 0xfffffffc00f08947 */ /* 0x004fea000383ffff */
[----:B------:R-:W-:Y:S05]  /*89a0*/  BRA `(.L_x_171) ;  /* 0xffffffa000847947 */ /* 0x000fea000383ffff */
.L_x_52:
[----:B---3--:R-:W-:-:S07]  /*89b0*/  MOV R0, UR5 ;  /* 0x0000000500007c02 */ /* 0x008fce0008000f00 */
.L_x_172:
[----:B-1----:R1:W2:Y:S02]  /*89c0*/  SYNCS.PHASECHK.TRANS64.TRYWAIT P0, [R0+URZ], R3 ;  /* 0x00000003000075a7 */ /* 0x0022a400080011ff */
[----:B--2---:R-:W-:Y:S05]  /*89d0*/  @!P0 NANOSLEEP.SYNCS 0x989680 ;  /* 0x009896800000895d */ /* 0x004fea0003900000 */
[----:B------:R-:W2:Y:S02]  /*89e0*/  @!P0 SYNCS.PHASECHK.TRANS64 P0, [R0+URZ], R3 ;  /* 0x00000003000085a7 */ /* 0x000ea400080010ff */
[----:B--2---:R-:W-:Y:S05]  /*89f0*/  @!P0 BRA `(.L_x_172) ;  /* 0xfffffffc00f08947 */ /* 0x004fea000383ffff */
[----:B------:R-:W-:Y:S05]  /*8a00*/  BRA `(.L_x_173) ;  /* 0xffffffa000907947 */ /* 0x000fea000383ffff */
.L_x_53:
[----:B---3--:R-:W-:-:S07]  /*8a10*/  MOV R0, UR5 ;  /* 0x0000000500007c02 */ /* 0x008fce0008000f00 */
.L_x_174:
[----:B-1----:R1:W2:Y:S02]  /*8a20*/  SYNCS.PHASECHK.TRANS64.TRYWAIT P0, [R0+URZ], R3 ;  /* 0x00000003000075a7 */ /* 0x0022a400080011ff */
[----:B--2---:R-:W-:Y:S05]  /*8a30*/  @!P0 NANOSLEEP.SYNCS 0x989680 ;  /* 0x009896800000895d */ /* 0x004fea0003900000 */
[----:B------:R-:W2:Y:S02]  /*8a40*/  @!P0 SYNCS.PHASECHK.TRANS64 P0, [R0+URZ], R3 ;  /* 0x00000003000085a7 */ /* 0x000ea400080010ff */
[----:B--2---:R-:W-:Y:S05]  /*8a50*/  @!P0 BRA `(.L_x_174) ;  /* 0xfffffffc00f08947 */ /* 0x004fea000383ffff */
[----:B------:R-:W-:Y:S05]  /*8a60*/  BRA `(.L_x_175) ;  /* 0xffffffa0009c7947 */ /* 0x000fea000383ffff */
.L_x_54:
[----:B---3--:R-:W-:-:S07]  /*8a70*/  MOV R0, UR5 ;  /* 0x0000000500007c02 */ /* 0x008fce0008000f00 */
.L_x_176:
[----:B-1----:R1:W2:Y:S02]  /*8a80*/  SYNCS.PHASECHK.TRANS64.TRYWAIT P0, [R0+URZ], R3 ;  /* 0x00000003000075a7 */ /* 0x0022a400080011ff */
[----:B--2---:R-:W-:Y:S05]  /*8a90*/  @!P0 NANOSLEEP.SYNCS 0x989680 ;  /* 0x009896800000895d */ /* 0x004fea0003900000 */
[----:B------:R-:W2:Y:S02]  /*8aa0*/  @!P0 SYNCS.PHASECHK.TRANS64 P0, [R0+URZ], R3 ;  /* 0x00000003000085a7 */ /* 0x000ea400080010ff */
[----:B--2---:R-:W-:Y:S05]  /*8ab0*/  @!P0 BRA `(.L_x_176) ;  /* 0xfffffffc00f08947 */ /* 0x004fea000383ffff */
[----:B------:R-:W-:Y:S05]  /*8ac0*/  BRA `(.L_x_177) ;  /* 0xffffffa000a87947 */ /* 0x000fea000383ffff */
.L_x_55:
[----:B---3--:R-:W-:-:S07]  /*8ad0*/  MOV R0, UR5 ;  /* 0x0000000500007c02 */ /* 0x008fce0008000f00 */
.L_x_178:
[----:B-1----:R1:W2:Y:S02]  /*8ae0*/  SYNCS.PHASECHK.TRANS64.TRYWAIT P0, [R0+URZ], R3 ;  /* 0x00000003000075a7 */ /* 0x0022a400080011ff */
[----:B--2---:R-:W-:Y:S05]  /*8af0*/  @!P0 NANOSLEEP.SYNCS 0x989680 ;  /* 0x009896800000895d */ /* 0x004fea0003900000 */
[----:B------:R-:W2:Y:S02]  /*8b00*/  @!P0 SYNCS.PHASECHK.TRANS64 P0, [R0+URZ], R3 ;  /* 0x00000003000085a7 */ /* 0x000ea400080010ff */
[----:B--2---:R-:W-:Y:S05]  /*8b10*/  @!P0 BRA `(.L_x_178) ;  /* 0xfffffffc00f08947 */ /* 0x004fea000383ffff */
[----:B------:R-:W-:Y:S05]  /*8b20*/  BRA `(.L_x_179) ;  /* 0xffffffa000b47947 */ /* 0x000fea000383ffff */
.L_x_56:
[----:B---3--:R-:W-:-:S07]  /*8b30*/  MOV R0, UR5 ;  /* 0x0000000500007c02 */ /* 0x008fce0008000f00 */
.L_x_180:
[----:B-1----:R1:W2:Y:S02]  /*8b40*/  SYNCS.PHASECHK.TRANS64.TRYWAIT P0, [R0+URZ], R3 ;  /* 0x00000003000075a7 */ /* 0x0022a400080011ff */
[----:B--2---:R-:W-:Y:S05]  /*8b50*/  @!P0 NANOSLEEP.SYNCS 0x989680 ;  /* 0x009896800000895d */ /* 0x004fea0003900000 */
[----:B------:R-:W2:Y:S02]  /*8b60*/  @!P0 SYNCS.PHASECHK.TRANS64 P0, [R0+URZ], R3 ;  /* 0x00000003000085a7 */ /* 0x000ea400080010ff */
[----:B--2---:R-:W-:Y:S05]  /*8b70*/  @!P0 BRA `(.L_x_180) ;  /* 0xfffffffc00f08947 */ /* 0x004fea000383ffff */
[----:B------:R-:W-:Y:S05]  /*8b80*/  BRA `(.L_x_181) ;  /* 0xffffffa000c07947 */ /* 0x000fea000383ffff */
.L_x_57:
[----:B---3--:R-:W-:-:S07]  /*8b90*/  MOV R0, UR5 ;  /* 0x0000000500007c02 */ /* 0x008fce0008000f00 */
.L_x_182:
[----:B-1----:R1:W2:Y:S02]  /*8ba0*/  SYNCS.PHASECHK.TRANS64.TRYWAIT P0, [R0+URZ], R3 ;  /* 0x00000003000075a7 */ /* 0x0022a400080011ff */
[----:B--2---:R-:W-:Y:S05]  /*8bb0*/  @!P0 NANOSLEEP.SYNCS 0x989680 ;  /* 0x009896800000895d */ /* 0x004fea0003900000 */
[----:B------:R-:W2:Y:S02]  /*8bc0*/  @!P0 SYNCS.PHASECHK.TRANS64 P0, [R0+URZ], R3 ;  /* 0x00000003000085a7 */ /* 0x000ea400080010ff */
[----:B--2---:R-:W-:Y:S05]  /*8bd0*/  @!P0 BRA `(.L_x_182) ;  /* 0xfffffffc00f08947 */ /* 0x004fea000383ffff */
[----:B------:R-:W-:Y:S05]  /*8be0*/  BRA `(.L_x_183) ;  /* 0xffffffa000cc7947 */ /* 0x000fea000383ffff */
.L_x_60:
[----:B-1----:R1:W2:Y:S02]  /*8bf0*/  SYNCS.PHASECHK.TRANS64.TRYWAIT P0, [R0+URZ+0x190], R5 ;  /* 0x00019005000075a7 */ /* 0x0022a400080011ff */
[----:B--2---:R-:W-:Y:S05]  /*8c00*/  @!P0 NANOSLEEP.SYNCS 0x989680 ;  /* 0x009896800000895d */ /* 0x004fea0003900000 */
[----:B------:R-:W2:Y:S02]  /*8c10*/  @!P0 SYNCS.PHASECHK.TRANS64 P0, [R0+URZ+0x190], R5 ;  /* 0x00019005000085a7 */ /* 0x000ea400080010ff */
[----:B--2---:R-:W-:Y:S05]  /*8c20*/  @!P0 BRA `(.L_x_60) ;  /* 0xfffffffc00f08947 */ /* 0x004fea000383ffff */
[----:B------:R-:W-:Y:S05]  /*8c30*/  BRA `(.L_x_184) ;  /* 0xffffffa4002c7947 */ /* 0x000fea000383ffff */
.L_x_61:
[----:B------:R-:W-:-:S07]  /*8c40*/  MOV R0, UR5 ;  /* 0x0000000500007c02 */ /* 0x000fce0008000f00 */
.L_x_185:
[----:B-1----:R1:W2:Y:S02]  /*8c50*/  SYNCS.PHASECHK.TRANS64.TRYWAIT P0, [R0+URZ+0x140], R7 ;  /* 0x00014007000075a7 */ /* 0x0022a400080011ff */
[----:B--2---:R-:W-:Y:S05]  /*8c60*/  @!P0 NANOSLEEP.SYNCS 0x989680 ;  /* 0x009896800000895d */ /* 0x004fea0003900000 */
[----:B------:R-:W2:Y:S02]  /*8c70*/  @!P0 SYNCS.PHASECHK.TRANS64 P0, [R0+URZ+0x140], R7 ;  /* 0x00014007000085a7 */ /* 0x000ea400080010ff */
[----:B--2---:R-:W-:Y:S05]  /*8c80*/  @!P0 BRA `(.L_x_185) ;  /* 0xfffffffc00f08947 */ /* 0x004fea000383ffff */
[----:B------:R-:W-:Y:S05]  /*8c90*/  BRA `(.L_x_186) ;  /* 0xffffffa4003c7947 */ /* 0x000fea000383ffff */
.L_x_62:
[----:B-1----:R1:W2:Y:S02]  /*8ca0*/  SYNCS.PHASECHK.TRANS64.TRYWAIT P1, [R0+URZ+0x130], R5 ;  /* 0x00013005000075a7 */ /* 0x0022a400080211ff */
[----:B--2---:R-:W-:Y:S05]  /*8cb0*/  @!P1 NANOSLEEP.SYNCS 0x989680 ;  /* 0x009896800000995d */ /* 0x004fea0003900000 */
[----:B------:R-:W2:Y:S02]  /*8cc0*/  @!P1 SYNCS.PHASECHK.TRANS64 P1, [R0+URZ+0x130], R5 ;  /* 0x00013005000095a7 */ /* 0x000ea400080210ff */
[----:B--2---:R-:W-:Y:S05]  /*8cd0*/  @!P1 BRA `(.L_x_62) ;  /* 0xfffffffc00f09947 */ /* 0x004fea000383ffff */
[----:B------:R-:W-:Y:S05]  /*8ce0*/  BRA `(.L_x_187) ;  /* 0xffffffa4006c7947 */ /* 0x000fea000383ffff */
.L_x_65:
[----:B------:R-:W-:-:S07]  /*8cf0*/  MOV R0, UR5 ;  /* 0x0000000500007c02 */ /* 0x000fce0008000f00 */
.L_x_188:
[----:B-1----:R1:W2:Y:S02]  /*8d00*/  SYNCS.PHASECHK.TRANS64.TRYWAIT P0, [R0+URZ+0x140], R3 ;  /* 0x00014003000075a7 */ /* 0x0022a400080011ff */
[----:B--2---:R-:W-:Y:S05]  /*8d10*/  @!P0 NANOSLEEP.SYNCS 0x989680 ;  /* 0x009896800000895d */ /* 0x004fea0003900000 */
[----:B------:R-:W2:Y:S02]  /*8d20*/  @!P0 SYNCS.PHASECHK.TRANS64 P0, [R0+URZ+0x140], R3 ;  /* 0x00014003000085a7 */ /* 0x000ea400080010ff */
[----:B--2---:R-:W-:Y:S05]  /*8d30*/  @!P0 BRA `(.L_x_188) ;  /* 0xfffffffc00f08947 */ /* 0x004fea000383ffff */
[----:B------:R-:W-:Y:S05]  /*8d40*/  BRA `(.L_x_64) ;  /* 0xffffffa400c07947 */ /* 0x000fea000383ffff */
.L_x_74:
[----:B-1----:R-:W-:-:S04]  /*8d50*/  MOV R4, UR4 ;  /* 0x0000000400047c02 */ /* 0x002fc80008000f00 */
[----:B------:R1:W2:Y:S03]  /*8d60*/  SYNCS.PHASECHK.TRANS64.TRYWAIT P0, [R4+URZ+0x8], R5 ;  /* 0x00000805040075a7 */ /* 0x0002a600080011ff */
[----:B--2---:R-:W-:Y:S05]  /*8d70*/  @!P0 NANOSLEEP.SYNCS 0x989680 ;  /* 0x009896800000895d */ /* 0x004fea0003900000 */
[----:B------:R-:W2:Y:S02]  /*8d80*/  @!P0 SYNCS.PHASECHK.TRANS64 P0, [R4+URZ+0x8], R5 ;  /* 0x00000805040085a7 */ /* 0x000ea400080010ff */
[----:B--2---:R-:W-:Y:S05]  /*8d90*/  @!P0 BRA `(.L_x_74) ;  /* 0xfffffffc00ec8947 */ /* 0x004fea000383ffff */
[----:B------:R-:W-:Y:S05]  /*8da0*/  BRA `(.L_x_73) ;  /* 0xffffffa800747947 */ /* 0x000fea000383ffff */
.L_x_76:
[----:B------:R-:W-:Y:S01]  /*8db0*/  BSSY B0, `(.L_x_189) ;  /* 0x0000006000007945 */ /* 0x000fe20003800000 */
[----:B------:R-:W-:-:S07]  /*8dc0*/  MOV R15, 0xffffffff ;  /* 0xffffffff000f7802 */ /* 0x000fce0000000f00 */
[----:B-1---5:R-:W-:Y:S05]  /*8dd0*/  WARPSYNC.COLLECTIVE R15, `(.L_x_190) ;  /* 0x000000000f0c7348 */ /* 0x022fea0003c00000 */
[----:B------:R-:W-:Y:S02]  /*8de0*/  ELECT P6, UR79, PT ;  /* 0x00000000004f782f */ /* 0x000fe400038c0000 */
[----:B------:R-:W-:Y:S01]  /*8df0*/  MOV R14, UR79 ;  /* 0x0000004f000e7c02 */ /* 0x000fe20008000f00 */
[----:B-1---5:R-:W-:Y:S10]  /*8e00*/  ENDCOLLECTIVE ;  /* 0x000000000000791b */ /* 0x022ff40003800000 */
.L_x_190:
[----:B------:R-:W-:Y:S05]  /*8e10*/  BSYNC B0 ;  /* 0x0000000000007941 */ /* 0x000fea0003800000 */
.L_x_189:
[----:B------:R-:W-:Y:S05]  /*8e20*/  BRA `(.L_x_191) ;  /* 0xffffffa800a47947 */ /* 0x000fea000383ffff */
.L_x_78:
[----:B-1----:R-:W-:-:S04]  /*8e30*/  MOV R2, UR4 ;  /* 0x0000000400027c02 */ /* 0x002fc80008000f00 */
[----:B------:R1:W2:Y:S03]  /*8e40*/  SYNCS.PHASECHK.TRANS64.TRYWAIT P0, [R2+URZ+0x8], R3 ;  /* 0x00000803020075a7 */ /* 0x0002a600080011ff */
[----:B--2---:R-:W-:Y:S05]  /*8e50*/  @!P0 NANOSLEEP.SYNCS 0x989680 ;  /* 0x009896800000895d */ /* 0x004fea0003900000 */
[----:B------:R-:W2:Y:S02]  /*8e60*/  @!P0 SYNCS.PHASECHK.TRANS64 P0, [R2+URZ+0x8], R3 ;  /* 0x00000803020085a7 */ /* 0x000ea400080010ff */
[----:B--2---:R-:W-:Y:S05]  /*8e70*/  @!P0 BRA `(.L_x_78) ;  /* 0xfffffffc00ec8947 */ /* 0x004fea000383ffff */
[----:B------:R-:W-:Y:S05]  /*8e80*/  BRA `(.L_x_77) ;  /* 0xffffffa800a87947 */ /* 0x000fea000383ffff */
.L_x_79:
[----:B-1----:R1:W2:Y:S02]  /*8e90*/  SYNCS.PHASECHK.TRANS64.TRYWAIT P0, [R0+URZ+0x130], R5 ;  /* 0x00013005000075a7 */ /* 0x0022a400080011ff */
[----:B--2---:R-:W-:Y:S05]  /*8ea0*/  @!P0 NANOSLEEP.SYNCS 0x989680 ;  /* 0x009896800000895d */ /* 0x004fea0003900000 */
[----:B------:R-:W2:Y:S02]  /*8eb0*/  @!P0 SYNCS.PHASECHK.TRANS64 P0, [R0+URZ+0x130], R5 ;  /* 0x00013005000085a7 */ /* 0x000ea400080010ff */
[----:B--2---:R-:W-:Y:S05]  /*8ec0*/  @!P0 BRA `(.L_x_79) ;  /* 0xfffffffc00f08947 */ /* 0x004fea000383ffff */
[----:B------:R-:W-:Y:S05]  /*8ed0*/  BRA `(.L_x_192) ;  /* 0xffffffac00947947 */ /* 0x000fea000383ffff */
.L_x_81:
[----:B------:R-:W-:-:S07]  /*8ee0*/  MOV R0, UR19 ;  /* 0x0000001300007c02 */ /* 0x000fce0008000f00 */
.L_x_193:
[----:B-1----:R1:W2:Y:S02]  /*8ef0*/  SYNCS.PHASECHK.TRANS64.TRYWAIT P0, [R0+URZ+0x170], R5 ;  /* 0x00017005000075a7 */ /* 0x0022a400080011ff */
[----:B--2---:R-:W-:Y:S05]  /*8f00*/  @!P0 NANOSLEEP.SYNCS 0x989680 ;  /* 0x009896800000895d */ /* 0x004fea0003900000 */
[----:B------:R-:W2:Y:S02]  /*8f10*/  @!P0 SYNCS.PHASECHK.TRANS64 P0, [R0+URZ+0x170], R5 ;  /* 0x00017005000085a7 */ /* 0x000ea400080010ff */
[----:B--2---:R-:W-:Y:S05]  /*8f20*/  @!P0 BRA `(.L_x_193) ;  /* 0xfffffffc00f08947 */ /* 0x004fea000383ffff */
[----:B------:R-:W-:Y:S05]  /*8f30*/  BRA `(.L_x_194) ;  /* 0xffffffac00e07947 */ /* 0x000fea000383ffff */
.L_x_84:
[----:B------:R-:W-:Y:S07]  /*8f40*/  MOV R0, UR7 ;  /* 0x0000000700007c02 */ /* 0x000fee0008000f00 */
.L_x_195:
[----:B-1----:R1:W2:Y:S02]  /*8f50*/  SYNCS.PHASECHK.TRANS64.TRYWAIT P0, [R0+URZ], R5 ;  /* 0x00000005000075a7 */ /* 0x0022a400080011ff */
[----:B--2---:R-:W-:Y:S05]  /*8f60*/  @!P0 NANOSLEEP.SYNCS 0x989680 ;  /* 0x009896800000895d */ /* 0x004fea0003900000 */
[----:B------:R-:W2:Y:S02]  /*8f70*/  @!P0 SYNCS.PHASECHK.TRANS64 P0, [R0+URZ], R5 ;  /* 0x00000005000085a7 */ /* 0x000ea400080010ff */
[----:B--2---:R-:W-:Y:S05]  /*8f80*/  @!P0 BRA `(.L_x_195) ;  /* 0xfffffffc00f08947 */ /* 0x004fea000383ffff */
[----:B------:R-:W-:Y:S05]  /*8f90*/  BRA `(.L_x_83) ;  /* 0xffffffac00f47947 */ /* 0x000fea000383ffff */
.L_x_88:
[----:B-1----:R-:W-:-:S07]  /*8fa0*/  MOV R0, UR6 ;  /* 0x0000000600007c02 */ /* 0x002fce0008000f00 */
.L_x_196:
[----:B-1----:R1:W2:Y:S02]  /*8fb0*/  SYNCS.PHASECHK.TRANS64.TRYWAIT P0, [R0+URZ], R3 ;  /* 0x00000003000075a7 */ /* 0x0022a400080011ff */
[----:B--2---:R-:W-:Y:S05]  /*8fc0*/  @!P0 NANOSLEEP.SYNCS 0x989680 ;  /* 0x009896800000895d */ /* 0x004fea0003900000 */
[----:B------:R-:W2:Y:S02]  /*8fd0*/  @!P0 SYNCS.PHASECHK.TRANS64 P0, [R0+URZ], R3 ;  /* 0x00000003000085a7 */ /* 0x000ea400080010ff */
[----:B--2---:R-:W-:Y:S05]  /*8fe0*/  @!P0 BRA `(.L_x_196) ;  /* 0xfffffffc00f08947 */ /* 0x004fea000383ffff */
[----:B------:R-:W-:Y:S05]  /*8ff0*/  BRA `(.L_x_197) ;  /* 0xffffffb000e87947 */ /* 0x000fea000383ffff */
.L_x_89:
[----:B------:R-:W-:-:S07]  /*9000*/  MOV R0, UR6 ;  /* 0x0000000600007c02 */ /* 0x000fce0008000f00 */
.L_x_198:
[----:B-1----:R1:W2:Y:S02]  /*9010*/  SYNCS.PHASECHK.TRANS64.TRYWAIT P0, [R0+URZ], R3 ;  /* 0x00000003000075a7 */ /* 0x0022a400080011ff */
[----:B--2---:R-:W-:Y:S05]  /*9020*/  @!P0 NANOSLEEP.SYNCS 0x989680 ;  /* 0x009896800000895d */ /* 0x004fea0003900000 */
[----:B------:R-:W2:Y:S02]  /*9030*/  @!P0 SYNCS.PHASECHK.TRANS64 P0, [R0+URZ], R3 ;  /* 0x00000003000085a7 */ /* 0x000ea400080010ff */
[----:B--2---:R-:W-:Y:S05]  /*9040*/  @!P0 BRA `(.L_x_198) ;  /* 0xfffffffc00f08947 */ /* 0x004fea000383ffff */
[----:B------:R-:W-:Y:S05]  /*9050*/  BRA `(.L_x_199) ;  /* 0xffffffb000f47947 */ /* 0x000fea000383ffff */
.L_x_90:
[----:B------:R-:W-:-:S07]  /*9060*/  MOV R0, UR6 ;  /* 0x0000000600007c02 */ /* 0x000fce0008000f00 */
.L_x_200:
[----:B-1----:R1:W2:Y:S02]  /*9070*/  SYNCS.PHASECHK.TRANS64.TRYWAIT P0, [R0+URZ], R3 ;  /* 0x00000003000075a7 */ /* 0x0022a400080011ff */
[----:B--2---:R-:W-:Y:S05]  /*9080*/  @!P0 NANOSLEEP.SYNCS 0x989680 ;  /* 0x009896800000895d */ /* 0x004fea0003900000 */
[----:B------:R-:W2:Y:S02]  /*9090*/  @!P0 SYNCS.PHASECHK.TRANS64 P0, [R0+URZ], R3 ;  /* 0x00000003000085a7 */ /* 0x000ea400080010ff */
[----:B--2---:R-:W-:Y:S05]  /*90a0*/  @!P0 BRA `(.L_x_200) ;  /* 0xfffffffc00f08947 */ /* 0x004fea000383ffff */
[----:B------:R-:W-:Y:S05]  /*90b0*/  BRA `(.L_x_201) ;  /* 0xffffffb400007947 */ /* 0x000fea000383ffff */
.L_x_93:
[----:B------:R-:W-:-:S07]  /*90c0*/  MOV R0, UR11 ;  /* 0x0000000b00007c02 */ /* 0x000fce0008000f00 */
.L_x_202:
[----:B-1----:R1:W2:Y:S02]  /*90d0*/  SYNCS.PHASECHK.TRANS64.TRYWAIT P1, [R0+URZ+0x1b0], R3 ;  /* 0x0001b003000075a7 */ /* 0x0022a400080211ff */
[----:B--2---:R-:W-:Y:S05]  /*90e0*/  @!P1 NANOSLEEP.SYNCS 0x989680 ;  /* 0x009896800000995d */ /* 0x004fea0003900000 */
[----:B------:R-:W2:Y:S02]  /*90f0*/  @!P1 SYNCS.PHASECHK.TRANS64 P1, [R0+URZ+0x1b0], R3 ;  /* 0x0001b003000095a7 */ /* 0x000ea400080210ff */
[----:B--2---:R-:W-:Y:S05]  /*9100*/  @!P1 BRA `(.L_x_202) ;  /* 0xfffffffc00f09947 */ /* 0x004fea000383ffff */
[----:B------:R-:W-:Y:S05]  /*9110*/  BRA `(.L_x_203) ;  /* 0xffffffb4004c7947 */ /* 0x000fea000383ffff */
.L_x_98:
[----:B--2---:R2:W4:Y:S02]  /*9120*/  SYNCS.PHASECHK.TRANS64.TRYWAIT P0, [R0+URZ+0x130], R3 ;  /* 0x00013003000075a7 */ /* 0x00452400080011ff */
[----:B----4-:R-:W-:Y:S05]  /*9130*/  @!P0 NANOSLEEP.SYNCS 0x989680 ;  /* 0x009896800000895d */ /* 0x010fea0003900000 */
[----:B------:R-:W4:Y:S02]  /*9140*/  @!P0 SYNCS.PHASECHK.TRANS64 P0, [R0+URZ+0x130], R3 ;  /* 0x00013003000085a7 */ /* 0x000f2400080010ff */
[----:B----4-:R-:W-:Y:S05]  /*9150*/  @!P0 BRA `(.L_x_98) ;  /* 0xfffffffc00f08947 */ /* 0x010fea000383ffff */
[----:B------:R-:W-:Y:S05]  /*9160*/  BRA `(.L_x_204) ;  /* 0xffffffb8005c7947 */ /* 0x000fea000383ffff */
.L_x_101:
[----:B------:R-:W-:Y:S07]  /*9170*/  MOV R0, UR7 ;  /* 0x0000000700007c02 */ /* 0x000fee0008000f00 */
.L_x_205:
[----:B--2---:R2:W4:Y:S02]  /*9180*/  SYNCS.PHASECHK.TRANS64.TRYWAIT P0, [R0+URZ+0x128], R3 ;  /* 0x00012803000075a7 */ /* 0x00452400080011ff */
[----:B----4-:R-:W-:Y:S05]  /*9190*/  @!P0 NANOSLEEP.SYNCS 0x989680 ;  /* 0x009896800000895d */ /* 0x010fea0003900000 */
[----:B------:R-:W4:Y:S02]  /*91a0*/  @!P0 SYNCS.PHASECHK.TRANS64 P0, [R0+URZ+0x128], R3 ;  /* 0x00012803000085a7 */ /* 0x000f2400080010ff */
[----:B----4-:R-:W-:Y:S05]  /*91b0*/  @!P0 BRA `(.L_x_205) ;  /* 0xfffffffc00f08947 */ /* 0x010fea000383ffff */
[----:B------:R-:W-:Y:S05]  /*91c0*/  BRA `(.L_x_100) ;  /* 0xffffffbc003c7947 */ /* 0x000fea000383ffff */
.L_x_104:
[----:B------:R-:W-:Y:S07]  /*91d0*/  MOV R3, UR7 ;  /* 0x0000000700037c02 */ /* 0x000fee0008000f00 */
.L_x_206:
[----:B-1----:R1:W2:Y:S02]  /*91e0*/  SYNCS.PHASECHK.TRANS64.TRYWAIT P0, [R3+URZ+0x108], R12 ;  /* 0x0001080c030075a7 */ /* 0x0022a400080011ff */
[----:B--2---:R-:W-:Y:S05]  /*91f0*/  @!P0 NANOSLEEP.SYNCS 0x989680 ;  /* 0x009896800000895d */ /* 0x004fea0003900000 */
[----:B------:R-:W2:Y:S02]  /*9200*/  @!P0 SYNCS.PHASECHK.TRANS64 P0, [R3+URZ+0x108], R12 ;  /* 0x0001080c030085a7 */ /* 0x000ea400080010ff */
[----:B--2---:R-:W-:Y:S05]  /*9210*/  @!P0 BRA `(.L_x_206) ;  /* 0xfffffffc00f08947 */ /* 0x004fea000383ffff */
[----:B------:R-:W-:Y:S05]  /*9220*/  BRA `(.L_x_207) ;  /* 0xffffffbc00b47947 */ /* 0x000fea000383ffff */
.L_x_105:
[----:B-1----:R-:W-:Y:S07]  /*9230*/  MOV R3, UR7 ;  /* 0x0000000700037c02 */ /* 0x002fee0008000f00 */
.L_x_208:
[----:B-1----:R1:W2:Y:S02]  /*9240*/  SYNCS.PHASECHK.TRANS64.TRYWAIT P0, [R3+URZ+0x110], R12 ;  /* 0x0001100c030075a7 */ /* 0x0022a400080011ff */
[----:B--2---:R-:W-:Y:S05]  /*9250*/  @!P0 NANOSLEEP.SYNCS 0x989680 ;  /* 0x009896800000895d */ /* 0x004fea0003900000 */
[----:B------:R-:W2:Y:S02]  /*9260*/  @!P0 SYNCS.PHASECHK.TRANS64 P0, [R3+URZ+0x110], R12 ;  /* 0x0001100c030085a7 */ /* 0x000ea400080010ff */
[----:B--2---:R-:W-:Y:S05]  /*9270*/  @!P0 BRA `(.L_x_208) ;  /* 0xfffffffc00f08947 */ /* 0x004fea000383ffff */
[----:B------:R-:W-:Y:S05]  /*9280*/  BRA `(.L_x_209) ;  /* 0xffffffc0000c7947 */ /* 0x000fea000383ffff */
.L_x_106:
[----:B------:R-:W-:Y:S07]  /*9290*/  MOV R3, UR7 ;  /* 0x0000000700037c02 */ /* 0x000fee0008000f00 */
.L_x_210:
[----:B-1----:R1:W2:Y:S02]  /*92a0*/  SYNCS.PHASECHK.TRANS64.TRYWAIT P0, [R3+URZ+0x118], R12 ;  /* 0x0001180c030075a7 */ /* 0x0022a400080011ff */
[----:B--2---:R-:W-:Y:S05]  /*92b0*/  @!P0 NANOSLEEP.SYNCS 0x989680 ;  /* 0x009896800000895d */ /* 0x004fea0003900000 */
[----:B------:R-:W2:Y:S02]  /*92c0*/  @!P0 SYNCS.PHASECHK.TRANS64 P0, [R3+URZ+0x118], R12 ;  /* 0x0001180c030085a7 */ /* 0x000ea400080010ff */
[----:B--2---:R-:W-:Y:S05]  /*92d0*/  @!P0 BRA `(.L_x_210) ;  /* 0xfffffffc00f08947 */ /* 0x004fea000383ffff */
[----:B------:R-:W-:Y:S05]  /*92e0*/  BRA `(.L_x_211) ;  /* 0xffffffc000ac7947 */ /* 0x000fea000383ffff */
.L_x_108:
[----:B------:R-:W-:-:S07]  /*92f0*/  MOV R0, UR7 ;  /* 0x0000000700007c02 */ /* 0x000fce0008000f00 */
.L_x_212:
[----:B-1----:R1:W4:Y:S02]  /*9300*/  SYNCS.PHASECHK.TRANS64.TRYWAIT P0, [R0+URZ+0x108], R3 ;  /* 0x00010803000075a7 */ /* 0x00232400080011ff */
[----:B----4-:R-:W-:Y:S05]  /*9310*/  @!P0 NANOSLEEP.SYNCS 0x989680 ;  /* 0x009896800000895d */ /* 0x010fea0003900000 */
[----:B------:R-:W4:Y:S02]  /*9320*/  @!P0 SYNCS.PHASECHK.TRANS64 P0, [R0+URZ+0x108], R3 ;  /* 0x00010803000085a7 */ /* 0x000f2400080010ff */
[----:B----4-:R-:W-:Y:S05]  /*9330*/  @!P0 BRA `(.L_x_212) ;  /* 0xfffffffc00f08947 */ /* 0x010fea000383ffff */
[----:B------:R-:W-:Y:S05]  /*9340*/  BRA `(.L_x_213) ;  /* 0xffffffc400347947 */ /* 0x000fea000383ffff */
.L_x_109:
[----:B-1----:R-:W-:-:S07]  /*9350*/  MOV R0, UR7 ;  /* 0x0000000700007c02 */ /* 0x002fce0008000f00 */
.L_x_214:
[----:B-1----:R1:W4:Y:S02]  /*9360*/  SYNCS.PHASECHK.TRANS64.TRYWAIT P0, [R0+URZ+0x110], R3 ;  /* 0x00011003000075a7 */ /* 0x00232400080011ff */
[----:B----4-:R-:W-:Y:S05]  /*9370*/  @!P0 NANOSLEEP.SYNCS 0x989680 ;  /* 0x009896800000895d */ /* 0x010fea0003900000 */
[----:B------:R-:W4:Y:S02]  /*9380*/  @!P0 SYNCS.PHASECHK.TRANS64 P0, [R0+URZ+0x110], R3 ;  /* 0x00011003000085a7 */ /* 0x000f2400080010ff */
[----:B----4-:R-:W-:Y:S05]  /*9390*/  @!P0 BRA `(.L_x_214) ;  /* 0xfffffffc00f08947 */ /* 0x010fea000383ffff */
[----:B------:R-:W-:Y:S05]  /*93a0*/  BRA `(.L_x_215) ;  /* 0xffffffc400247947 */ /* 0x000fea000383ffff */
.L_x_111:
[----:B--2---:R2:W3:Y:S02]  /*93b0*/  SYNCS.PHASECHK.TRANS64.TRYWAIT P0, [R0+URZ+0x130], R3 ;  /* 0x00013003000075a7 */ /* 0x0044e400080011ff */
[----:B---3--:R-:W-:Y:S05]  /*93c0*/  @!P0 NANOSLEEP.SYNCS 0x989680 ;  /* 0x009896800000895d */ /* 0x008fea0003900000 */
[----:B------:R-:W3:Y:S02]  /*93d0*/  @!P0 SYNCS.PHASECHK.TRANS64 P0, [R0+URZ+0x130], R3 ;  /* 0x00013003000085a7 */ /* 0x000ee400080010ff */
[----:B---3--:R-:W-:Y:S05]  /*93e0*/  @!P0 BRA `(.L_x_111) ;  /* 0xfffffffc00f08947 */ /* 0x008fea000383ffff */
[----:B------:R-:W-:Y:S05]  /*93f0*/  BRA `(.L_x_216) ;  /* 0xffffffc400f47947 */ /* 0x000fea000383ffff */
.L_x_122:
[----:B-1----:R-:W-:Y:S04]  /*9400*/  MOV R0, UR48 ;  /* 0x0000003000007c02 */ /* 0x002fe80008000f00 */
[----:B------:R1:W3:Y:S03]  /*9410*/  SYNCS.PHASECHK.TRANS64.TRYWAIT P1, [R0+URZ+0xf0], R5 ;  /* 0x0000f005000075a7 */ /* 0x0002e600080211ff */
[----:B---3--:R-:W-:Y:S05]  /*9420*/  @!P1 NANOSLEEP.SYNCS 0x989680 ;  /* 0x009896800000995d */ /* 0x008fea0003900000 */
[----:B------:R-:W3:Y:S02]  /*9430*/  @!P1 SYNCS.PHASECHK.TRANS64 P1, [R0+URZ+0xf0], R5 ;  /* 0x0000f005000095a7 */ /* 0x000ee400080210ff */
[----:B---3--:R-:W-:Y:S05]  /*9440*/  @!P1 BRA `(.L_x_122) ;  /* 0xfffffffc00ec9947 */ /* 0x008fea000383ffff */
[----:B------:R-:W-:Y:S05]  /*9450*/  BRA `(.L_x_121) ;  /* 0xffffffd000fc7947 */ /* 0x000fea000383ffff */
.L_x_124:
[----:B-1----:R1:W4:Y:S02]  /*9460*/  SYNCS.PHASECHK.TRANS64.TRYWAIT P0, [R74+URZ+0x150], R3 ;  /* 0x000150034a0075a7 */ /* 0x00232400080011ff */
[----:B----4-:R-:W-:Y:S05]  /*9470*/  @!P0 NANOSLEEP.SYNCS 0x989680 ;  /* 0x009896800000895d */ /* 0x010fea0003900000 */
[----:B------:R-:W4:Y:S02]  /*9480*/  @!P0 SYNCS.PHASECHK.TRANS64 P0, [R74+URZ+0x150], R3 ;  /* 0x000150034a0085a7 */ /* 0x000f2400080010ff */
[----:B----4-:R-:W-:Y:S05]  /*9490*/  @!P0 BRA `(.L_x_124) ;  /* 0xfffffffc00f08947 */ /* 0x010fea000383ffff */
[----:B------:R-:W-:Y:S05]  /*94a0*/  BRA `(.L_x_123) ;  /* 0xffffffd4001c7947 */ /* 0x000fea000383ffff */
.L_x_133:
[----:B--2---:R2:W3:Y:S02]  /*94b0*/  SYNCS.PHASECHK.TRANS64.TRYWAIT P0, [R3+URZ+0xf0], R0 ;  /* 0x0000f000030075a7 */ /* 0x0044e400080011ff */
[----:B---3--:R-:W-:Y:S05]  /*94c0*/  @!P0 NANOSLEEP.SYNCS 0x989680 ;  /* 0x009896800000895d */ /* 0x008fea0003900000 */
[----:B------:R-:W3:Y:S02]  /*94d0*/  @!P0 SYNCS.PHASECHK.TRANS64 P0, [R3+URZ+0xf0], R0 ;  /* 0x0000f000030085a7 */ /* 0x000ee400080010ff */
[----:B---3--:R-:W-:Y:S05]  /*94e0*/  @!P0 BRA `(.L_x_133) ;  /* 0xfffffffc00f08947 */ /* 0x008fea000383ffff */
[----:B------:R-:W-:Y:S05]  /*94f0*/  BRA `(.L_x_132) ;  /* 0xffffffdc002c7947 */ /* 0x000fea000383ffff */
.L_x_142:
[----:B--2---:R2:W3:Y:S02]  /*9500*/  SYNCS.PHASECHK.TRANS64.TRYWAIT P0, [R4+URZ+0xf0], R3 ;  /* 0x0000f003040075a7 */ /* 0x0044e400080011ff */
[----:B---3--:R-:W-:Y:S05]  /*9510*/  @!P0 NANOSLEEP.SYNCS 0x989680 ;  /* 0x009896800000895d */ /* 0x008fea0003900000 */
[----:B------:R-:W3:Y:S02]  /*9520*/  @!P0 SYNCS.PHASECHK.TRANS64 P0, [R4+URZ+0xf0], R3 ;  /* 0x0000f003040085a7 */ /* 0x000ee400080010ff */
[----:B---3--:R-:W-:Y:S05]  /*9530*/  @!P0 BRA `(.L_x_142) ;  /* 0xfffffffc00f08947 */ /* 0x008fea000383ffff */
[----:B------:R-:W-:Y:S05]  /*9540*/  BRA `(.L_x_141) ;  /* 0xffffffe400507947 */ /* 0x000fea000383ffff */
        .weak           $__internal_0_$__cuda_sm10x_tcgen05_guardrail_trap_col_being_dealloced_not_returned_by_alloc
        .type           $__internal_0_$__cuda_sm10x_tcgen05_guardrail_trap_col_being_dealloced_not_returned_by_alloc,@function
        .size           $__internal_0_$__cuda_sm10x_tcgen05_guardrail_trap_col_being_dealloced_not_returned_by_alloc,($__internal_1_$__cuda_sm10x_tcgen05_guardrail_trap_phase_invalid_during_alloc - $__internal_0_$__cuda_sm10x_tcgen05_guardrail_trap_col_being_dealloced_not_returned_by_alloc)
$__internal_0_$__cuda_sm10x_tcgen05_guardrail_trap_col_being_dealloced_not_returned_by_alloc:
[----:B------:R-:W-:Y:S05]  /*9550*/  BPT.TRAP 0x1 ;  /* 0x000000040000795c */ /* 0x000fea0000300000 */
[----:B------:R-:W-:-:S04]  /*9560*/  HFMA2 R3, -RZ, RZ, 0, 0 ;  /* 0x00000000ff037431 */ /* 0x000fc800000001ff */
[----:B------:R-:W-:Y:S05]  /*9570*/  RET.REL.NODEC R2 `(_ZN7cutlass13device_kernelINS_4gemm6kernel13GemmUniversalIN4cute5tupleIJiiiiEEENS1_10collective13CollectiveMmaINS1_35MainloopSm100TmaUmmaWarpSpecializedILi15ELi2ELi4ENS5_IJNS4_1CILi2EEENSA_ILi1EEESC_EEEEENS5_IJNSA_ILi128EEENSA_ILi96EEENSA_ILi64EEEEEENS_6half_tENS5_IJlSC_lEEESJ_SK_NS4_8TiledMMAINS4_8MMA_AtomIJNS4_26SM100_MMA_F16BF16_2x1SM_SSISJ_SJ_fLi128ELi96ELNS4_4UMMA5MajorE0ELSP_0ELNSO_7ScaleInE0ELSQ_0EEEEEENS4_6LayoutINS5_IJSC_SC_SC_EEENS5_IJNSA_ILi0EEESV_SV_EEEEENS5_IJNS4_10UnderscoreESY_SY_EEEEENS4_18SM100_TMA_2SM_LOADENS4_14ComposedLayoutINS4_7SwizzleILi3ELi4ELi3EEENS4_18smem_ptr_flag_bitsILi16EEENST_INS5_IJNSA_ILi8EEESH_EEENS5_IJSH_SC_EEEEEEEvNS4_8identityES11_S1B_vS1C_EENS_8epilogue10collective18CollectiveEpilogueINS1E_23Sm100TmaWarpSpecializedILi3ELi2ELi16ELb1ELb0EEEJNS5_IJSH_SG_SH_EEENS5_IJNST_ISH_SC_EENST_INS5_IJNSA_ILi16EEESB_EEENS5_IJSC_NSA_ILi48EEEEEEEEEEESJ_SK_SJ_SK_NS1E_6fusion15FusionCallbacksIS1I_NS1R_17LinearCombinationISJ_fSJ_fLNS_15FloatRoundStyleE2EEES1J_S1Q_JEEENS4_5SM1004TMEM4LOAD26SM100_TMEM_LOAD_32dp32b16xENS4_13SM90_TMA_LOADENS12_INS13_ILi1ELi4ELi3EEES16_NST_INS5_IJS17_S1L_EEENS5_IJS1L_SC_EEEEEEENS4_39AutoVectorizingCopyWithAssumedAlignmentILi128EEENS4_14SM90_TMA_STOREES26_S28_S28_EEEvvEEEEvNT_6ParamsE) ;  /* 0xffffff6802a07950 */ /* 0x000fea0003c3ffff */
        .weak           $__internal_1_$__cuda_sm10x_tcgen05_guardrail_trap_phase_invalid_during_alloc
        .type           $__internal_1_$__cuda_sm10x_tcgen05_guardrail_trap_phase_invalid_during_alloc,@function
        .size           $__internal_1_$__cuda_sm10x_tcgen05_guardrail_trap_phase_invalid_during_alloc,($__internal_2_$__cuda_sm10x_tcgen05_guardrail_trap_unallocated_columns_being_dealloced - $__internal_1_$__cuda_sm10x_tcgen05_guardrail_trap_phase_invalid_during_alloc)
$__internal_1_$__cuda_sm10x_tcgen05_guardrail_trap_phase_invalid_during_alloc:
[----:B------:R-:W-:Y:S05]  /*9580*/  BPT.TRAP 0x1 ;  /* 0x000000040000795c */ /* 0x000fea0000300000 */
[----:B------:R-:W-:-:S04]  /*9590*/  MOV R3, 0x0 ;  /* 0x0000000000037802 */ /* 0x000fc80000000f00 */
[----:B------:R-:W-:Y:S05]  /*95a0*/  RET.REL.NODEC R2 `(_ZN7cutlass13device_kernelINS_4gemm6kernel13GemmUniversalIN4cute5tupleIJiiiiEEENS1_10collective13CollectiveMmaINS1_35MainloopSm100TmaUmmaWarpSpecializedILi15ELi2ELi4ENS5_IJNS4_1CILi2EEENSA_ILi1EEESC_EEEEENS5_IJNSA_ILi128EEENSA_ILi96EEENSA_ILi64EEEEEENS_6half_tENS5_IJlSC_lEEESJ_SK_NS4_8TiledMMAINS4_8MMA_AtomIJNS4_26SM100_MMA_F16BF16_2x1SM_SSISJ_SJ_fLi128ELi96ELNS4_4UMMA5MajorE0ELSP_0ELNSO_7ScaleInE0ELSQ_0EEEEEENS4_6LayoutINS5_IJSC_SC_SC_EEENS5_IJNSA_ILi0EEESV_SV_EEEEENS5_IJNS4_10UnderscoreESY_SY_EEEEENS4_18SM100_TMA_2SM_LOADENS4_14ComposedLayoutINS4_7SwizzleILi3ELi4ELi3EEENS4_18smem_ptr_flag_bitsILi16EEENST_INS5_IJNSA_ILi8EEESH_EEENS5_IJSH_SC_EEEEEEEvNS4_8identityES11_S1B_vS1C_EENS_8epilogue10collective18CollectiveEpilogueINS1E_23Sm100TmaWarpSpecializedILi3ELi2ELi16ELb1ELb0EEEJNS5_IJSH_SG_SH_EEENS5_IJNST_ISH_SC_EENST_INS5_IJNSA_ILi16EEESB_EEENS5_IJSC_NSA_ILi48EEEEEEEEEEESJ_SK_SJ_SK_NS1E_6fusion15FusionCallbacksIS1I_NS1R_17LinearCombinationISJ_fSJ_fLNS_15FloatRoundStyleE2EEES1J_S1Q_JEEENS4_5SM1004TMEM4LOAD26SM100_TMEM_LOAD_32dp32b16xENS4_13SM90_TMA_LOADENS12_INS13_ILi1ELi4ELi3EEES16_NST_INS5_IJS17_S1L_EEENS5_IJS1L_SC_EEEEEEENS4_39AutoVectorizingCopyWithAssumedAlignmentILi128EEENS4_14SM90_TMA_STOREES26_S28_S28_EEEvvEEEEvNT_6ParamsE) ;  /* 0xffffff6802947950 */ /* 0x000fea0003c3ffff */
        .weak           $__internal_2_$__cuda_sm10x_tcgen05_guardrail_trap_unallocated_columns_being_dealloced
        .type           $__internal_2_$__cuda_sm10x_tcgen05_guardrail_trap_unallocated_columns_being_dealloced,@function
        .size           $__internal_2_$__cuda_sm10x_tcgen05_guardrail_trap_unallocated_columns_being_dealloced,(.L_x_218 - $__internal_2_$__cuda_sm10x_tcgen05_guardrail_trap_unallocated_columns_being_dealloced)
$__internal_2_$__cuda_sm10x_tcgen05_guardrail_trap_unallocated_columns_being_dealloced:
[----:B------:R-:W-:Y:S05]  /*95b0*/  BPT.TRAP 0x1 ;  /* 0x000000040000795c */ /* 0x000fea0000300000 */
[----:B------:R-:W-:-:S04]  /*95c0*/  HFMA2 R3, -RZ, RZ, 0, 0 ;  /* 0x00000000ff037431 */ /* 0x000fc800000001ff */
[----:B------:R-:W-:Y:S05]  /*95d0*/  RET.REL.NODEC R2 `(_ZN7cutlass13device_kernelINS_4gemm6kernel13GemmUniversalIN4cute5tupleIJiiiiEEENS1_10collective13CollectiveMmaINS1_35MainloopSm100TmaUmmaWarpSpecializedILi15ELi2ELi4ENS5_IJNS4_1CILi2EEENSA_ILi1EEESC_EEEEENS5_IJNSA_ILi128EEENSA_ILi96EEENSA_ILi64EEEEEENS_6half_tENS5_IJlSC_lEEESJ_SK_NS4_8TiledMMAINS4_8MMA_AtomIJNS4_26SM100_MMA_F16BF16_2x1SM_SSISJ_SJ_fLi128ELi96ELNS4_4UMMA5MajorE0ELSP_0ELNSO_7ScaleInE0ELSQ_0EEEEEENS4_6LayoutINS5_IJSC_SC_SC_EEENS5_IJNSA_ILi0EEESV_SV_EEEEENS5_IJNS4_10UnderscoreESY_SY_EEEEENS4_18SM100_TMA_2SM_LOADENS4_14ComposedLayoutINS4_7SwizzleILi3ELi4ELi3EEENS4_18smem_ptr_flag_bitsILi16EEENST_INS5_IJNSA_ILi8EEESH_EEENS5_IJSH_SC_EEEEEEEvNS4_8identityES11_S1B_vS1C_EENS_8epilogue10collective18CollectiveEpilogueINS1E_23Sm100TmaWarpSpecializedILi3ELi2ELi16ELb1ELb0EEEJNS5_IJSH_SG_SH_EEENS5_IJNST_ISH_SC_EENST_INS5_IJNSA_ILi16EEESB_EEENS5_IJSC_NSA_ILi48EEEEEEEEEEESJ_SK_SJ_SK_NS1E_6fusion15FusionCallbacksIS1I_NS1R_17LinearCombinationISJ_fSJ_fLNS_15FloatRoundStyleE2EEES1J_S1Q_JEEENS4_5SM1004TMEM4LOAD26SM100_TMEM_LOAD_32dp32b16xENS4_13SM90_TMA_LOADENS12_INS13_ILi1ELi4ELi3EEES16_NST_INS5_IJS17_S1L_EEENS5_IJS1L_SC_EEEEEEENS4_39AutoVectorizingCopyWithAssumedAlignmentILi128EEENS4_14SM90_TMA_STOREES26_S28_S28_EEEvvEEEEvNT_6ParamsE) ;  /* 0xffffff6802887950 */ /* 0x000fea0003c3ffff */
.L_x_217:
[----:B------:R-:W-:-:S00]  /*95e0*/  BRA `(.L_x_217) ;  /* 0xfffffffc00fc7947 */ /* 0x000fc0000383ffff */
[----:B------:R-:W-:-:S00]  /*95f0*/  NOP ;  /* 0x0000000000007918 */ /* 0x000fc00000000000 */
        /* <DEDUP_REMOVED lines=8> */
.L_x_218:


//--------------------- .nv.global.init           --------------------------
	.section	.nv.global.init,"aw",@progbits
.nv.global.init:
	.type		$str$27,@object
	.size		$str$27,($str$28 - $str$27)
$str$27:
        /*0000*/ 	.byte	0x28, 0x61, 0x64, 0x64, 0x72, 0x65, 0x73, 0x73, 0x20, 0x26, 0x20, 0x6d, 0x61, 0x73, 0x6b, 0x29
        /*0010*/ 	.byte	0x20, 0x3d, 0x3d, 0x20, 0x30, 0x00
	.type		$str$28,@object
	.size		$str$28,($str$26 - $str$28)
$str$28:
        /*0016*/ 	.byte	0x2f, 0x74, 0x6d, 0x70, 0x2f, 0x63, 0x75, 0x74, 0x6c, 0x61, 0x73, 0x73, 0x5f, 0x73, 0x77, 0x65
        /*0026*/ 	.byte	0x65, 0x70, 0x5f, 0x73, 0x72, 0x63, 0x2f, 0x69, 0x6e, 0x63, 0x6c, 0x75, 0x64, 0x65, 0x2f, 0x63
        /*0036*/ 	.byte	0x75, 0x74, 0x65, 0x2f, 0x70, 0x6f, 0x69, 0x6e, 0x74, 0x65, 0x72, 0x5f, 0x66, 0x6c, 0x61, 0x67
        /*0046*/ 	.byte	0x67, 0x65, 0x64, 0x2e, 0x68, 0x70, 0x70, 0x00
	.type		$str$26,@object
	.size		$str$26,($str$25 - $str$26)
$str$26:
        /*004e*/ 	.byte	0x2f, 0x74, 0x6d, 0x70, 0x2f, 0x63, 0x75, 0x74, 0x6c, 0x61, 0x73, 0x73, 0x5f, 0x73, 0x77, 0x65
        /*005e*/ 	.byte	0x65, 0x70, 0x5f, 0x73, 0x72, 0x63, 0x2f, 0x69, 0x6e, 0x63, 0x6c, 0x75, 0x64, 0x65, 0x2f, 0x63
        /*006e*/ 	.byte	0x75, 0x74, 0x65, 0x2f, 0x61, 0x74, 0x6f, 0x6d, 0x2f, 0x63, 0x6f, 0x70, 0x79, 0x5f, 0x74, 0x72
        /*007e*/ 	.byte	0x61, 0x69, 0x74, 0x73, 0x5f, 0x73, 0x6d, 0x31, 0x30, 0x30, 0x2e, 0x68, 0x70, 0x70, 0x00
	.type		$str$25,@object
	.size		$str$25,(__unnamed_1 - $str$25)
$str$25:
        /*008d*/ 	.byte	0x28, 0x28, 0x75, 0x69, 0x6e, 0x74, 0x33, 0x32, 0x5f, 0x74, 0x28, 0x74, 0x68, 0x72, 0x65, 0x61
        /*009d*/ 	.byte	0x64, 0x49, 0x64, 0x78, 0x2e, 0x78, 0x29, 0x20, 0x2f, 0x20, 0x33, 0x32, 0x29, 0x20, 0x25, 0x20
        /*00ad*/ 	.byte	0x34, 0x29, 0x20, 0x3d, 0x3d, 0x20, 0x28, 0x28, 0x28, 0x74, 0x6d, 0x65, 0x6d, 0x5f, 0x61, 0x64
        /*00bd*/ 	.byte	0x64, 0x72, 0x20, 0x3e, 0x3e, 0x20, 0x31, 0x36, 0x29, 0x20, 0x2f, 0x20, 0x33, 0x32, 0x29, 0x20
        /*00cd*/ 	.byte	0x25, 0x20, 0x34, 0x29, 0x00
	.type		__unnamed_1,@object
	.size		__unnamed_1,(__unnamed_2 - __unnamed_1)
__unnamed_1:
        /*00d2*/ 	.byte	0x61, 0x75, 0x74, 0x6f, 0x20, 0x63, 0x75, 0x74, 0x65, 0x3a, 0x3a, 0x61, 0x73, 0x5f, 0x70, 0x6f
        /* <DEDUP_REMOVED lines=24> */
        /*0262*/ 	.byte	0x34, 0x38, 0x3e, 0x3e, 0x3e, 0x3e, 0x5d, 0x00
	.type		__unnamed_2,@object
	.size		__unnamed_2,(.L_2 - __unnamed_2)
__unnamed_2:
        /* <DEDUP_REMOVED lines=40> */
        /*04ea*/ 	.byte	0x3a, 0x3a, 0x43, 0x3c, 0x30, 0x3e, 0x3e, 0x3e, 0x3e, 0x5d, 0x00
.L_2:


//--------------------- .nv.shared._ZN7cutlass13device_kernelINS_4gemm6kernel13GemmUniversalIN4cute5tupleIJiiiiEEENS1_10collective13CollectiveMmaINS1_35MainloopSm100TmaUmmaWarpSpecializedILi15ELi2ELi4ENS5_IJNS4_1CILi2EEENSA_ILi1EEESC_EEEEENS5_IJNSA_ILi128EEENSA_ILi96EEENSA_ILi64EEEEEENS_6half_tENS5_IJlSC_lEEESJ_SK_NS4_8TiledMMAINS4_8MMA_AtomIJNS4_26SM100_MMA_F16BF16_2x1SM_SSISJ_SJ_fLi128ELi96ELNS4_4UMMA5MajorE0ELSP_0ELNSO_7ScaleInE0ELSQ_0EEEEEENS4_6LayoutINS5_IJSC_SC_SC_EEENS5_IJNSA_ILi0EEESV_SV_EEEEENS5_IJNS4_10UnderscoreESY_SY_EEEEENS4_18SM100_TMA_2SM_LOADENS4_14ComposedLayoutINS4_7SwizzleILi3ELi4ELi3EEENS4_18smem_ptr_flag_bitsILi16EEENST_INS5_IJNSA_ILi8EEESH_EEENS5_IJSH_SC_EEEEEEEvNS4_8identityES11_S1B_vS1C_EENS_8epilogue10collective18CollectiveEpilogueINS1E_23Sm100TmaWarpSpecializedILi3ELi2ELi16ELb1ELb0EEEJNS5_IJSH_SG_SH_EEENS5_IJNST_ISH_SC_EENST_INS5_IJNSA_ILi16EEESB_EEENS5_IJSC_NSA_ILi48EEEEEEEEEEESJ_SK_SJ_SK_NS1E_6fusion15FusionCallbacksIS1I_NS1R_17LinearCombinationISJ_fSJ_fLNS_15FloatRoundStyleE2EEES1J_S1Q_JEEENS4_5SM1004TMEM4LOAD26SM100_TMEM_LOAD_32dp32b16xENS4_13SM90_TMA_LOADENS12_INS13_ILi1ELi4ELi3EEES16_NST_INS5_IJS17_S1L_EEENS5_IJS1L_SC_EEEEEEENS4_39AutoVectorizingCopyWithAssumedAlignmentILi128EEENS4_14SM90_TMA_STOREES26_S28_S28_EEEvvEEEEvNT_6ParamsE --------------------------
	.section	.nv.shared._ZN7cutlass13device_kernelINS_4gemm6kernel13GemmUniversalIN4cute5tupleIJiiiiEEENS1_10collective13CollectiveMmaINS1_35MainloopSm100TmaUmmaWarpSpecializedILi15ELi2ELi4ENS5_IJNS4_1CILi2EEENSA_ILi1EEESC_EEEEENS5_IJNSA_ILi128EEENSA_ILi96EEENSA_ILi64EEEEEENS_6half_tENS5_IJlSC_lEEESJ_SK_NS4_8TiledMMAINS4_8MMA_AtomIJNS4_26SM100_MMA_F16BF16_2x1SM_SSISJ_SJ_fLi128ELi96ELNS4_4UMMA5MajorE0ELSP_0ELNSO_7ScaleInE0ELSQ_0EEEEEENS4_6LayoutINS5_IJSC_SC_SC_EEENS5_IJNSA_ILi0EEESV_SV_EEEEENS5_IJNS4_10UnderscoreESY_SY_EEEEENS4_18SM100_TMA_2SM_LOADENS4_14ComposedLayoutINS4_7SwizzleILi3ELi4ELi3EEENS4_18smem_ptr_flag_bitsILi16EEENST_INS5_IJNSA_ILi8EEESH_EEENS5_IJSH_SC_EEEEEEEvNS4_8identityES11_S1B_vS1C_EENS_8epilogue10collective18CollectiveEpilogueINS1E_23Sm100TmaWarpSpecializedILi3ELi2ELi16ELb1ELb0EEEJNS5_IJSH_SG_SH_EEENS5_IJNST_ISH_SC_EENST_INS5_IJNSA_ILi16EEESB_EEENS5_IJSC_NSA_ILi48EEEEEEEEEEESJ_SK_SJ_SK_NS1E_6fusion15FusionCallbacksIS1I_NS1R_17LinearCombinationISJ_fSJ_fLNS_15FloatRoundStyleE2EEES1J_S1Q_JEEENS4_5SM1004TMEM4LOAD26SM100_TMEM_LOAD_32dp32b16xENS4_13SM90_TMA_LOADENS12_INS13_ILi1ELi4ELi3EEES16_NST_INS5_IJS17_S1L_EEENS5_IJS1L_SC_EEEEEEENS4_39AutoVectorizingCopyWithAssumedAlignmentILi128EEENS4_14SM90_TMA_STOREES26_S28_S28_EEEvvEEEEvNT_6ParamsE,"aw",@nobits
	.sectionflags	@""
	.align	16
	.zero		1024


//--------------------- .nv.shared.reserved.0     --------------------------
	.section	.nv.shared.reserved.0,"aw",@nobits
	.weak		__nv_reservedSMEM_offset_0_alias
	.size		__nv_reservedSMEM_offset_0_alias, 0, 64
	.other		__nv_reservedSMEM_offset_0_alias,@"STO_CUDA_RESERVED_SHARED STV_DEFAULT"
__nv_reservedSMEM_offset_0_alias:
	.zero		0
.nv.shared.reserved.0:
	.zero		64
	.weak		__nv_reservedSMEM_tcgen05_partition
	.type		__nv_reservedSMEM_tcgen05_partition,@object
	.size		__nv_reservedSMEM_tcgen05_partition,(.L_0 - __nv_reservedSMEM_tcgen05_partition)
__nv_reservedSMEM_tcgen05_partition:
	.zero		32
.L_0:


//--------------------- .nv.global                --------------------------
	.section	.nv.global,"aw",@nobits
.nv.global:
	.type		_ZN40_INTERNAL_b6009ba0_4_k_cu_ae0185bc_100324cute1_E,@object
	.size		_ZN40_INTERNAL_b6009ba0_4_k_cu_ae0185bc_100324cute1_E,(_ZN40_INTERNAL_b6009ba0_4_k_cu_ae0185bc_100324cuda3std3__45__cpo6cbeginE - _ZN40_INTERNAL_b6009ba0_4_k_cu_ae0185bc_100324cute1_E)
_ZN40_INTERNAL_b6009ba0_4_k_cu_ae0185bc_100324cute1_E:
	.zero		1
	.type		_ZN40_INTERNAL_b6009ba0_4_k_cu_ae0185bc_100324cuda3std3__45__cpo6cbeginE,@object
	.size		_ZN40_INTERNAL_b6009ba0_4_k_cu_ae0185bc_100324cuda3std3__45__cpo6cbeginE,(_ZN40_INTERNAL_b6009ba0_4_k_cu_ae0185bc_100324cuda3std3__48in_placeE - _ZN40_INTERNAL_b6009ba0_4_k_cu_ae0185bc_100324cuda3std3__45__cpo6cbeginE)
_ZN40_INTERNAL_b6009ba0_4_k_cu_ae0185bc_100324cuda3std3__45__cpo6cbeginE:
	.zero		1
	.type		_ZN40_INTERNAL_b6009ba0_4_k_cu_ae0185bc_100324cuda3std3__48in_placeE,@object
	.size		_ZN40_INTERNAL_b6009ba0_4_k_cu_ae0185bc_100324cuda3std3__48in_placeE,(_ZN40_INTERNAL_b6009ba0_4_k_cu_ae0185bc_100324cuda3std6ranges3__45__cpo9iter_moveE - _ZN40_INTERNAL_b6009ba0_4_k_cu_ae0185bc_100324cuda3std3__48in_placeE)
_ZN40_INTERNAL_b6009ba0_4_k_cu_ae0185bc_100324cuda3std3__48in_placeE:
	.zero		1
	.type		_ZN40_INTERNAL_b6009ba0_4_k_cu_ae0185bc_100324cuda3std6ranges3__45__cpo9iter_moveE,@object
	.size		_ZN40_INTERNAL_b6009ba0_4_k_cu_ae0185bc_100324cuda3std6ranges3__45__cpo9iter_moveE,(_ZN40_INTERNAL_b6009ba0_4_k_cu_ae0185bc_100324cuda3std3__45__cpo5beginE - _ZN40_INTERNAL_b6009ba0_4_k_cu_ae0185bc_100324cuda3std6ranges3__45__cpo9iter_moveE)
_ZN40_INTERNAL_b6009ba0_4_k_cu_ae0185bc_100324cuda3std6ranges3__45__cpo9iter_moveE:
	.zero		1
	.type		_ZN40_INTERNAL_b6009ba0_4_k_cu_ae0185bc_100324cuda3std3__45__cpo5beginE,@object
	.size		_ZN40_INTERNAL_b6009ba0_4_k_cu_ae0185bc_100324cuda3std3__45__cpo5beginE,(_ZN40_INTERNAL_b6009ba0_4_k_cu_ae0185bc_100324cuda3std3__442_GLOBAL__N__b6009ba0_4_k_cu_ae0185bc_100326ignoreE - _ZN40_INTERNAL_b6009ba0_4_k_cu_ae0185bc_100324cuda3std3__45__cpo5beginE)
_ZN40_INTERNAL_b6009ba0_4_k_cu_ae0185bc_100324cuda3std3__45__cpo5beginE:
	.zero		1
	.type		_ZN40_INTERNAL_b6009ba0_4_k_cu_ae0185bc_100324cuda3std3__442_GLOBAL__N__b6009ba0_4_k_cu_ae0185bc_100326ignoreE,@object
	.size		_ZN40_INTERNAL_b6009ba0_4_k_cu_ae0185bc_100324cuda3std3__442_GLOBAL__N__b6009ba0_4_k_cu_ae0185bc_100326ignoreE,(_ZN40_INTERNAL_b6009ba0_4_k_cu_ae0185bc_100324cute7productE - _ZN40_INTERNAL_b6009ba0_4_k_cu_ae0185bc_100324cuda3std3__442_GLOBAL__N__b6009ba0_4_k_cu_ae0185bc_100326ignoreE)
_ZN40_INTERNAL_b6009ba0_4_k_cu_ae0185bc_100324cuda3std3__442_GLOBAL__N__b6009ba0_4_k_cu_ae0185bc_100326ignoreE:
	.zero		1
	.type		_ZN40_INTERNAL_b6009ba0_4_k_cu_ae0185bc_100324cute7productE,@object
	.size		_ZN40_INTERNAL_b6009ba0_4_k_cu_ae0185bc_100324cute7productE,(_ZN40_INTERNAL_b6009ba0_4_k_cu_ae0185bc_100324cuda3std3__45__cpo3endE - _ZN40_INTERNAL_b6009ba0_4_k_cu_ae0185bc_100324cute7productE)
_ZN40_INTERNAL_b6009ba0_4_k_cu_ae0185bc_100324cute7productE:
	.zero		1
	.type		_ZN40_INTERNAL_b6009ba0_4_k_cu_ae0185bc_100324cuda3std3__45__cpo3endE,@object
	.size		_ZN40_INTERNAL_b6009ba0_4_k_cu_ae0185bc_100324cuda3std3__45__cpo3endE,(_ZN40_INTERNAL_b6009ba0_4_k_cu_ae0185bc_100324cuda3std3__419piecewise_constructE - _ZN40_INTERNAL_b6009ba0_4_k_cu_ae0185bc_100324cuda3std3__45__cpo3endE)
_ZN40_INTERNAL_b6009ba0_4_k_cu_ae0185bc_100324cuda3std3__45__cpo3endE:
	.zero		1
	.type		_ZN40_INTERNAL_b6009ba0_4_k_cu_ae0185bc_100324cuda3std3__419piecewise_constructE,@object
	.size		_ZN40_INTERNAL_b6009ba0_4_k_cu_ae0185bc_100324cuda3std3__419piecewise_constructE,(_ZN40_INTERNAL_b6009ba0_4_k_cu_ae0185bc_100324cuda3std3__45__cpo4cendE - _ZN40_INTERNAL_b6009ba0_4_k_cu_ae0185bc_100324cuda3std3__419piecewise_constructE)
_ZN40_INTERNAL_b6009ba0_4_k_cu_ae0185bc_100324cuda3std3__419piecewise_constructE:
	.zero		1
	.type		_ZN40_INTERNAL_b6009ba0_4_k_cu_ae0185bc_100324cuda3std3__45__cpo4cendE,@object
	.size		_ZN40_INTERNAL_b6009ba0_4_k_cu_ae0185bc_100324cuda3std3__45__cpo4cendE,(_ZN40_INTERNAL_b6009ba0_4_k_cu_ae0185bc_100324cuda3std6ranges3__45__cpo4swapE - _ZN40_INTERNAL_b6009ba0_4_k_cu_ae0185bc_100324cuda3std3__45__cpo4cendE)
_ZN40_INTERNAL_b6009ba0_4_k_cu_ae0185bc_100324cuda3std3__45__cpo4cendE:
	.zero		1
	.type		_ZN40_INTERNAL_b6009ba0_4_k_cu_ae0185bc_100324cuda3std6ranges3__45__cpo4swapE,@object
	.size		_ZN40_INTERNAL_b6009ba0_4_k_cu_ae0185bc_100324cuda3std6ranges3__45__cpo4swapE,(.L_10 - _ZN40_INTERNAL_b6009ba0_4_k_cu_ae0185bc_100324cuda3std6ranges3__45__cpo4swapE)
_ZN40_INTERNAL_b6009ba0_4_k_cu_ae0185bc_100324cuda3std6ranges3__45__cpo4swapE:
	.zero		1
.L_10:


//--------------------- .nv.constant0._ZN7cutlass13device_kernelINS_4gemm6kernel13GemmUniversalIN4cute5tupleIJiiiiEEENS1_10collective13CollectiveMmaINS1_35MainloopSm100TmaUmmaWarpSpecializedILi15ELi2ELi4ENS5_IJNS4_1CILi2EEENSA_ILi1EEESC_EEEEENS5_IJNSA_ILi128EEENSA_ILi96EEENSA_ILi64EEEEEENS_6half_tENS5_IJlSC_lEEESJ_SK_NS4_8TiledMMAINS4_8MMA_AtomIJNS4_26SM100_MMA_F16BF16_2x1SM_SSISJ_SJ_fLi128ELi96ELNS4_4UMMA5MajorE0ELSP_0ELNSO_7ScaleInE0ELSQ_0EEEEEENS4_6LayoutINS5_IJSC_SC_SC_EEENS5_IJNSA_ILi0EEESV_SV_EEEEENS5_IJNS4_10UnderscoreESY_SY_EEEEENS4_18SM100_TMA_2SM_LOADENS4_14ComposedLayoutINS4_7SwizzleILi3ELi4ELi3EEENS4_18smem_ptr_flag_bitsILi16EEENST_INS5_IJNSA_ILi8EEESH_EEENS5_IJSH_SC_EEEEEEEvNS4_8identityES11_S1B_vS1C_EENS_8epilogue10collective18CollectiveEpilogueINS1E_23Sm100TmaWarpSpecializedILi3ELi2ELi16ELb1ELb0EEEJNS5_IJSH_SG_SH_EEENS5_IJNST_ISH_SC_EENST_INS5_IJNSA_ILi16EEESB_EEENS5_IJSC_NSA_ILi48EEEEEEEEEEESJ_SK_SJ_SK_NS1E_6fusion15FusionCallbacksIS1I_NS1R_17LinearCombinationISJ_fSJ_fLNS_15FloatRoundStyleE2EEES1J_S1Q_JEEENS4_5SM1004TMEM4LOAD26SM100_TMEM_LOAD_32dp32b16xENS4_13SM90_TMA_LOADENS12_INS13_ILi1ELi4ELi3EEES16_NST_INS5_IJS17_S1L_EEENS5_IJS1L_SC_EEEEEEENS4_39AutoVectorizingCopyWithAssumedAlignmentILi128EEENS4_14SM90_TMA_STOREES26_S28_S28_EEEvvEEEEvNT_6ParamsE --------------------------
	.section	.nv.constant0._ZN7cutlass13device_kernelINS_4gemm6kernel13GemmUniversalIN4cute5tupleIJiiiiEEENS1_10collective13CollectiveMmaINS1_35MainloopSm100TmaUmmaWarpSpecializedILi15ELi2ELi4ENS5_IJNS4_1CILi2EEENSA_ILi1EEESC_EEEEENS5_IJNSA_ILi128EEENSA_ILi96EEENSA_ILi64EEEEEENS_6half_tENS5_IJlSC_lEEESJ_SK_NS4_8TiledMMAINS4_8MMA_AtomIJNS4_26SM100_MMA_F16BF16_2x1SM_SSISJ_SJ_fLi128ELi96ELNS4_4UMMA5MajorE0ELSP_0ELNSO_7ScaleInE0ELSQ_0EEEEEENS4_6LayoutINS5_IJSC_SC_SC_EEENS5_IJNSA_ILi0EEESV_SV_EEEEENS5_IJNS4_10UnderscoreESY_SY_EEEEENS4_18SM100_TMA_2SM_LOADENS4_14ComposedLayoutINS4_7SwizzleILi3ELi4ELi3EEENS4_18smem_ptr_flag_bitsILi16EEENST_INS5_IJNSA_ILi8EEESH_EEENS5_IJSH_SC_EEEEEEEvNS4_8identityES11_S1B_vS1C_EENS_8epilogue10collective18CollectiveEpilogueINS1E_23Sm100TmaWarpSpecializedILi3ELi2ELi16ELb1ELb0EEEJNS5_IJSH_SG_SH_EEENS5_IJNST_ISH_SC_EENST_INS5_IJNSA_ILi16EEESB_EEENS5_IJSC_NSA_ILi48EEEEEEEEEEESJ_SK_SJ_SK_NS1E_6fusion15FusionCallbacksIS1I_NS1R_17LinearCombinationISJ_fSJ_fLNS_15FloatRoundStyleE2EEES1J_S1Q_JEEENS4_5SM1004TMEM4LOAD26SM100_TMEM_LOAD_32dp32b16xENS4_13SM90_TMA_LOADENS12_INS13_ILi1ELi4ELi3EEES16_NST_INS5_IJS17_S1L_EEENS5_IJS1L_SC_EEEEEEENS4_39AutoVectorizingCopyWithAssumedAlignmentILi128EEENS4_14SM90_TMA_STOREES26_S28_S28_EEEvvEEEEvNT_6ParamsE,"a",@progbits
	.sectionflags	@""
	.align	4
.nv.constant0._ZN7cutlass13device_kernelINS_4gemm6kernel13GemmUniversalIN4cute5tupleIJiiiiEEENS1_10collective13CollectiveMmaINS1_35MainloopSm100TmaUmmaWarpSpecializedILi15ELi2ELi4ENS5_IJNS4_1CILi2EEENSA_ILi1EEESC_EEEEENS5_IJNSA_ILi128EEENSA_ILi96EEENSA_ILi64EEEEEENS_6half_tENS5_IJlSC_lEEESJ_SK_NS4_8TiledMMAINS4_8MMA_AtomIJNS4_26SM100_MMA_F16BF16_2x1SM_SSISJ_SJ_fLi128ELi96ELNS4_4UMMA5MajorE0ELSP_0ELNSO_7ScaleInE0ELSQ_0EEEEEENS4_6LayoutINS5_IJSC_SC_SC_EEENS5_IJNSA_ILi0EEESV_SV_EEEEENS5_IJNS4_10UnderscoreESY_SY_EEEEENS4_18SM100_TMA_2SM_LOADENS4_14ComposedLayoutINS4_7SwizzleILi3ELi4ELi3EEENS4_18smem_ptr_flag_bitsILi16EEENST_INS5_IJNSA_ILi8EEESH_EEENS5_IJSH_SC_EEEEEEEvNS4_8identityES11_S1B_vS1C_EENS_8epilogue10collective18CollectiveEpilogueINS1E_23Sm100TmaWarpSpecializedILi3ELi2ELi16ELb1ELb0EEEJNS5_IJSH_SG_SH_EEENS5_IJNST_ISH_SC_EENST_INS5_IJNSA_ILi16EEESB_EEENS5_IJSC_NSA_ILi48EEEEEEEEEEESJ_SK_SJ_SK_NS1E_6fusion15FusionCallbacksIS1I_NS1R_17LinearCombinationISJ_fSJ_fLNS_15FloatRoundStyleE2EEES1J_S1Q_JEEENS4_5SM1004TMEM4LOAD26SM100_TMEM_LOAD_32dp32b16xENS4_13SM90_TMA_LOADENS12_INS13_ILi1ELi4ELi3EEES16_NST_INS5_IJS17_S1L_EEENS5_IJS1L_SC_EEEEEEENS4_39AutoVectorizingCopyWithAssumedAlignmentILi128EEENS4_14SM90_TMA_STOREES26_S28_S28_EEEvvEEEEvNT_6ParamsE:
	.zero		2944


//--------------------- SYMBOLS --------------------------

	.type		.nv.reservedSmem.offset0,@object
	.size		.nv.reservedSmem.offset0,0x4
	.type		.nv.reservedSmem.cap,@object
	.size		.nv.reservedSmem.cap,0x4
	.type		__assertfail,@function
